//
// Generated by NVIDIA NVVM Compiler
//
// Compiler Build ID: CL-36424714
// Cuda compilation tools, release 13.0, V13.0.88
// Based on NVVM 20.0.0
//

.version 9.0
.target sm_100
.address_size 64

	// .globl	_Z5crackmPmS_S_imiii
.global .align 1 .b8 _ZN34_INTERNAL_fed47958_4_k_cu_64db829b4cuda3std3__45__cpo5beginE[1];
.global .align 1 .b8 _ZN34_INTERNAL_fed47958_4_k_cu_64db829b4cuda3std3__45__cpo3endE[1];
.global .align 1 .b8 _ZN34_INTERNAL_fed47958_4_k_cu_64db829b4cuda3std3__45__cpo6cbeginE[1];
.global .align 1 .b8 _ZN34_INTERNAL_fed47958_4_k_cu_64db829b4cuda3std3__45__cpo4cendE[1];
.global .align 1 .b8 _ZN34_INTERNAL_fed47958_4_k_cu_64db829b4cuda3std3__45__cpo6rbeginE[1];
.global .align 1 .b8 _ZN34_INTERNAL_fed47958_4_k_cu_64db829b4cuda3std3__45__cpo4rendE[1];
.global .align 1 .b8 _ZN34_INTERNAL_fed47958_4_k_cu_64db829b4cuda3std3__45__cpo7crbeginE[1];
.global .align 1 .b8 _ZN34_INTERNAL_fed47958_4_k_cu_64db829b4cuda3std3__45__cpo5crendE[1];
.global .align 1 .b8 _ZN34_INTERNAL_fed47958_4_k_cu_64db829b4cuda3std3__436_GLOBAL__N__fed47958_4_k_cu_64db829b6ignoreE[1];
.global .align 1 .b8 _ZN34_INTERNAL_fed47958_4_k_cu_64db829b4cuda3std3__419piecewise_constructE[1];
.global .align 1 .b8 _ZN34_INTERNAL_fed47958_4_k_cu_64db829b4cuda3std3__48in_placeE[1];
.global .align 1 .b8 _ZN34_INTERNAL_fed47958_4_k_cu_64db829b4cuda3std3__420unreachable_sentinelE[1];
.global .align 1 .b8 _ZN34_INTERNAL_fed47958_4_k_cu_64db829b4cuda3std3__47nulloptE[1];
.global .align 1 .b8 _ZN34_INTERNAL_fed47958_4_k_cu_64db829b4cuda3std3__48unexpectE[1];
.global .align 1 .b8 _ZN34_INTERNAL_fed47958_4_k_cu_64db829b4cuda3std6ranges3__45__cpo4swapE[1];
.global .align 1 .b8 _ZN34_INTERNAL_fed47958_4_k_cu_64db829b4cuda3std6ranges3__45__cpo9iter_moveE[1];
.global .align 1 .b8 _ZN34_INTERNAL_fed47958_4_k_cu_64db829b4cuda3std6ranges3__45__cpo5beginE[1];
.global .align 1 .b8 _ZN34_INTERNAL_fed47958_4_k_cu_64db829b4cuda3std6ranges3__45__cpo3endE[1];
.global .align 1 .b8 _ZN34_INTERNAL_fed47958_4_k_cu_64db829b4cuda3std6ranges3__45__cpo6cbeginE[1];
.global .align 1 .b8 _ZN34_INTERNAL_fed47958_4_k_cu_64db829b4cuda3std6ranges3__45__cpo4cendE[1];
.global .align 1 .b8 _ZN34_INTERNAL_fed47958_4_k_cu_64db829b4cuda3std6ranges3__45__cpo7advanceE[1];
.global .align 1 .b8 _ZN34_INTERNAL_fed47958_4_k_cu_64db829b4cuda3std6ranges3__45__cpo9iter_swapE[1];
.global .align 1 .b8 _ZN34_INTERNAL_fed47958_4_k_cu_64db829b4cuda3std6ranges3__45__cpo4nextE[1];
.global .align 1 .b8 _ZN34_INTERNAL_fed47958_4_k_cu_64db829b4cuda3std6ranges3__45__cpo4prevE[1];
.global .align 1 .b8 _ZN34_INTERNAL_fed47958_4_k_cu_64db829b4cuda3std6ranges3__45__cpo4dataE[1];
.global .align 1 .b8 _ZN34_INTERNAL_fed47958_4_k_cu_64db829b4cuda3std6ranges3__45__cpo5cdataE[1];
.global .align 1 .b8 _ZN34_INTERNAL_fed47958_4_k_cu_64db829b4cuda3std6ranges3__45__cpo4sizeE[1];
.global .align 1 .b8 _ZN34_INTERNAL_fed47958_4_k_cu_64db829b4cuda3std6ranges3__45__cpo5ssizeE[1];
.global .align 1 .b8 _ZN34_INTERNAL_fed47958_4_k_cu_64db829b4cuda3std6ranges3__45__cpo8distanceE[1];
.global .align 1 .b8 _ZN34_INTERNAL_fed47958_4_k_cu_64db829b6thrust24THRUST_300001_SM_1000_NS8cuda_cub3parE[1];
.global .align 1 .b8 _ZN34_INTERNAL_fed47958_4_k_cu_64db829b6thrust24THRUST_300001_SM_1000_NS8cuda_cub10par_nosyncE[1];
.global .align 1 .b8 _ZN34_INTERNAL_fed47958_4_k_cu_64db829b6thrust24THRUST_300001_SM_1000_NS6system6detail10sequential3seqE[1];
.global .align 1 .b8 _ZN34_INTERNAL_fed47958_4_k_cu_64db829b6thrust24THRUST_300001_SM_1000_NS12placeholders2_1E[1];
.global .align 1 .b8 _ZN34_INTERNAL_fed47958_4_k_cu_64db829b6thrust24THRUST_300001_SM_1000_NS12placeholders2_2E[1];
.global .align 1 .b8 _ZN34_INTERNAL_fed47958_4_k_cu_64db829b6thrust24THRUST_300001_SM_1000_NS12placeholders2_3E[1];
.global .align 1 .b8 _ZN34_INTERNAL_fed47958_4_k_cu_64db829b6thrust24THRUST_300001_SM_1000_NS12placeholders2_4E[1];
.global .align 1 .b8 _ZN34_INTERNAL_fed47958_4_k_cu_64db829b6thrust24THRUST_300001_SM_1000_NS12placeholders2_5E[1];
.global .align 1 .b8 _ZN34_INTERNAL_fed47958_4_k_cu_64db829b6thrust24THRUST_300001_SM_1000_NS12placeholders2_6E[1];
.global .align 1 .b8 _ZN34_INTERNAL_fed47958_4_k_cu_64db829b6thrust24THRUST_300001_SM_1000_NS12placeholders2_7E[1];
.global .align 1 .b8 _ZN34_INTERNAL_fed47958_4_k_cu_64db829b6thrust24THRUST_300001_SM_1000_NS12placeholders2_8E[1];
.global .align 1 .b8 _ZN34_INTERNAL_fed47958_4_k_cu_64db829b6thrust24THRUST_300001_SM_1000_NS12placeholders2_9E[1];
.global .align 1 .b8 _ZN34_INTERNAL_fed47958_4_k_cu_64db829b6thrust24THRUST_300001_SM_1000_NS12placeholders3_10E[1];
.global .align 1 .b8 _ZN34_INTERNAL_fed47958_4_k_cu_64db829b6thrust24THRUST_300001_SM_1000_NS3seqE[1];

.visible .entry _Z5crackmPmS_S_imiii(
	.param .u64 _Z5crackmPmS_S_imiii_param_0,
	.param .u64 .ptr .align 1 _Z5crackmPmS_S_imiii_param_1,
	.param .u64 .ptr .align 1 _Z5crackmPmS_S_imiii_param_2,
	.param .u64 .ptr .align 1 _Z5crackmPmS_S_imiii_param_3,
	.param .u32 _Z5crackmPmS_S_imiii_param_4,
	.param .u64 _Z5crackmPmS_S_imiii_param_5,
	.param .u32 _Z5crackmPmS_S_imiii_param_6,
	.param .u32 _Z5crackmPmS_S_imiii_param_7,
	.param .u32 _Z5crackmPmS_S_imiii_param_8
)
{
	.reg .pred 	%p<30>;
	.reg .b32 	%r<123>;
	.reg .b64 	%rd<458>;

	ld.param.u64 	%rd68, [_Z5crackmPmS_S_imiii_param_0];
	ld.param.u64 	%rd66, [_Z5crackmPmS_S_imiii_param_1];
	ld.param.u64 	%rd69, [_Z5crackmPmS_S_imiii_param_2];
	ld.param.u64 	%rd70, [_Z5crackmPmS_S_imiii_param_3];
	ld.param.u32 	%r1, [_Z5crackmPmS_S_imiii_param_4];
	ld.param.u64 	%rd67, [_Z5crackmPmS_S_imiii_param_5];
	ld.param.u32 	%r2, [_Z5crackmPmS_S_imiii_param_6];
	ld.param.u32 	%r3, [_Z5crackmPmS_S_imiii_param_7];
	cvta.to.global.u64 	%rd1, %rd70;
	cvta.to.global.u64 	%rd2, %rd69;
	mov.u32 	%r5, %ctaid.x;
	mov.u32 	%r6, %ntid.x;
	mov.u32 	%r7, %tid.x;
	mad.lo.s32 	%r8, %r5, %r6, %r7;
	cvt.u64.u32 	%rd3, %r8;
	setp.lt.u64 	%p1, %rd68, %rd3;
	@%p1 bra 	$L__BB0_42;
	cvta.to.global.u64 	%rd71, %rd66;
	shl.b64 	%rd72, %rd3, 3;
	add.s64 	%rd73, %rd71, %rd72;
	ld.global.u64 	%rd4, [%rd73];
	setp.ne.s32 	%p2, %r2, %r3;
	@%p2 bra 	$L__BB0_3;
	add.s32 	%r12, %r2, 1;
	mov.b64 	%rd79, -1;
	shl.b64 	%rd80, %rd79, %r12;
	not.b64 	%rd81, %rd80;
	and.b64  	%rd447, %rd4, %rd81;
	bra.uni 	$L__BB0_4;
$L__BB0_3:
	ld.param.u32 	%r121, [_Z5crackmPmS_S_imiii_param_8];
	add.s32 	%r9, %r121, 1;
	mov.b64 	%rd74, -1;
	shl.b64 	%rd75, %rd74, %r9;
	not.b64 	%rd76, %rd75;
	and.b64  	%rd77, %rd4, %rd76;
	mov.b32 	%r10, 1;
	shl.b32 	%r11, %r10, %r121;
	cvt.s64.s32 	%rd78, %r11;
	xor.b64  	%rd447, %rd77, %rd78;
$L__BB0_4:
	setp.gt.u64 	%p3, %rd447, 65535;
	@%p3 bra 	$L__BB0_42;
	and.b64  	%rd8, %rd4, 4294967295;
	cvt.u64.u32 	%rd9, %r1;
	sub.s32 	%r13, 16, %r1;
	cvt.u64.u32 	%rd10, %r13;
	mov.b64 	%rd82, -1;
	shl.b64 	%rd83, %rd82, %r13;
	not.b64 	%rd11, %rd83;
	shl.b64 	%rd84, %rd82, %r1;
	not.b64 	%rd12, %rd84;
	and.b64  	%rd13, %rd67, %rd12;
	sub.s32 	%r14, 32, %r1;
	shl.b64 	%rd85, %rd82, %r14;
	not.b64 	%rd14, %rd85;
	mov.b64 	%rd86, 25214903917;
	shr.u64 	%rd15, %rd86, %r14;
	mov.b64 	%rd87, 1;
	shl.b64 	%rd16, %rd87, %r13;
	cvt.u32.u64 	%r16, %rd9;
	cvt.u32.u64 	%r26, %rd10;
$L__BB0_6:
	and.b64  	%rd88, %rd4, 65535;
	xor.b64  	%rd18, %rd447, %rd88;
	xor.b64  	%rd89, %rd447, 58989;
	mad.lo.s64 	%rd90, %rd89, 205749139540585, 277363943098;
	shr.u64 	%rd91, %rd90, 16;
	mad.lo.s64 	%rd92, %rd89, 55986898099985, 49720483695876;
	shr.u64 	%rd93, %rd92, 16;
	sub.s64 	%rd94, %rd91, %rd93;
	mul.lo.s64 	%rd19, %rd94, 3;
	and.b64  	%rd95, %rd19, 65535;
	sub.s64 	%rd20, %rd18, %rd95;
	add.s64 	%rd96, %rd20, -1;
	and.b64  	%rd97, %rd96, %rd20;
	popc.b64 	%r15, %rd97;
	setp.ge.s32 	%p4, %r1, %r15;
	@%p4 bra 	$L__BB0_13;
	setp.eq.s32 	%p5, %r1, 0;
	mul.lo.s64 	%rd98, %rd20, %rd67;
	shr.u64 	%rd99, %rd98, %r16;
	xor.b64  	%rd100, %rd99, 384748;
	and.b64  	%rd448, %rd100, %rd11;
	@%p5 bra 	$L__BB0_9;
	shl.b64 	%rd101, %rd448, 16;
	add.s64 	%rd102, %rd101, %rd447;
	xor.b64  	%rd103, %rd102, 25214903917;
	and.b64  	%rd104, %rd103, %rd14;
	mad.lo.s64 	%rd105, %rd104, 205749139540585, 277363943098;
	shr.u64 	%rd106, %rd105, 16;
	cvt.u32.u64 	%r17, %rd106;
	shr.u32 	%r18, %r17, 31;
	add.s32 	%r19, %r17, %r18;
	or.b32  	%r20, %r19, 1;
	cvt.s64.s32 	%rd107, %r20;
	mad.lo.s64 	%rd108, %rd104, 55986898099985, 49720483695876;
	shr.u64 	%rd109, %rd108, 16;
	cvt.u32.u64 	%r21, %rd109;
	shr.u32 	%r22, %r21, 31;
	add.s32 	%r23, %r21, %r22;
	not.b32 	%r24, %r23;
	or.b32  	%r25, %r24, 1;
	cvt.s64.s32 	%rd110, %r25;
	add.s64 	%rd111, %rd107, %rd110;
	mul.lo.s64 	%rd112, %rd111, 3;
	shr.u64 	%rd113, %rd8, 16;
	xor.b64  	%rd114, %rd448, %rd113;
	and.b64  	%rd115, %rd114, %rd12;
	shr.u64 	%rd116, %rd112, 16;
	sub.s64 	%rd117, %rd115, %rd116;
	and.b64  	%rd118, %rd117, %rd12;
	mul.lo.s64 	%rd119, %rd118, %rd13;
	xor.b64  	%rd120, %rd119, %rd15;
	shl.b64 	%rd121, %rd120, %r26;
	and.b64  	%rd122, %rd121, 65535;
	add.s64 	%rd448, %rd122, %rd448;
$L__BB0_9:
	shl.b64 	%rd123, %rd448, 16;
	add.s64 	%rd24, %rd123, %rd447;
	xor.b64  	%rd124, %rd24, %rd8;
	shr.u64 	%rd125, %rd124, 16;
	and.b64  	%rd126, %rd24, 4294967295;
	xor.b64  	%rd127, %rd126, 3740067437;
	mad.lo.s64 	%rd128, %rd127, 205749139540585, 277363943098;
	shr.u64 	%rd129, %rd128, 16;
	cvt.u32.u64 	%r27, %rd129;
	shr.u32 	%r28, %r27, 31;
	add.s32 	%r29, %r27, %r28;
	or.b32  	%r30, %r29, 1;
	cvt.u64.u32 	%rd130, %r30;
	mad.lo.s64 	%rd131, %rd127, 55986898099985, 49720483695876;
	shr.u64 	%rd132, %rd131, 16;
	cvt.u32.u64 	%r31, %rd132;
	shr.u32 	%r32, %r31, 31;
	add.s32 	%r33, %r31, %r32;
	or.b32  	%r34, %r33, 1;
	cvt.u64.u32 	%rd133, %r34;
	mul.lo.s64 	%rd134, %rd133, 4294967293;
	mad.lo.s64 	%rd135, %rd130, 3, %rd134;
	shr.u64 	%rd136, %rd135, 16;
	and.b64  	%rd137, %rd136, 65535;
	sub.s64 	%rd138, %rd125, %rd137;
	mul.lo.s64 	%rd139, %rd138, %rd67;
	shr.u64 	%rd140, %rd139, %r16;
	xor.b64  	%rd141, %rd140, 5;
	and.b64  	%rd449, %rd141, %rd11;
	setp.gt.u64 	%p6, %rd449, 65535;
	@%p6 bra 	$L__BB0_13;
$L__BB0_10:
	shl.b64 	%rd142, %rd449, 32;
	add.s64 	%rd27, %rd142, %rd24;
	and.b64  	%rd143, %rd27, 281474976710655;
	xor.b64  	%rd144, %rd143, 25214903917;
	mad.lo.s64 	%rd145, %rd144, 1652483943104512, 720896;
	and.b64  	%rd146, %rd145, 281470681743360;
	mad.lo.s64 	%rd147, %rd144, -4962768464777773056, 18177323374870528;
	shr.s64 	%rd148, %rd147, 32;
	add.s64 	%rd149, %rd148, %rd146;
	and.b64  	%rd150, %rd149, 281474976710654;
	mad.lo.s64 	%rd151, %rd144, -3127542087261290496, 767956431948021760;
	and.b64  	%rd152, %rd151, 281470681743360;
	mad.lo.s64 	%rd153, %rd144, 3669157353880616960, 3258481619492929536;
	shr.s64 	%rd154, %rd153, 32;
	add.s64 	%rd155, %rd154, %rd152;
	and.b64  	%rd156, %rd155, 281474976710654;
	mul.lo.s64 	%rd157, %rd150, 3;
	mad.lo.s64 	%rd158, %rd156, 281474976710653, %rd157;
	xor.b64  	%rd159, %rd158, %rd27;
	and.b64  	%rd160, %rd159, 281474976710655;
	setp.ne.s64 	%p7, %rd160, %rd4;
	@%p7 bra 	$L__BB0_12;
	atom.global.add.u64 	%rd161, [%rd2], 1;
	shl.b64 	%rd162, %rd161, 3;
	add.s64 	%rd163, %rd1, %rd162;
	st.global.u64 	[%rd163], %rd27;
$L__BB0_12:
	add.s64 	%rd449, %rd449, %rd16;
	setp.lt.u64 	%p8, %rd449, 65536;
	@%p8 bra 	$L__BB0_10;
$L__BB0_13:
	add.s64 	%rd164, %rd19, 3;
	and.b64  	%rd165, %rd164, 65535;
	sub.s64 	%rd29, %rd18, %rd165;
	add.s64 	%rd166, %rd29, -1;
	and.b64  	%rd167, %rd166, %rd29;
	popc.b64 	%r36, %rd167;
	setp.ge.s32 	%p9, %r1, %r36;
	@%p9 bra 	$L__BB0_20;
	setp.eq.s32 	%p10, %r1, 0;
	mul.lo.s64 	%rd168, %rd29, %rd67;
	shr.u64 	%rd169, %rd168, %r16;
	xor.b64  	%rd170, %rd169, 384748;
	and.b64  	%rd450, %rd170, %rd11;
	@%p10 bra 	$L__BB0_16;
	shl.b64 	%rd171, %rd450, 16;
	add.s64 	%rd172, %rd171, %rd447;
	xor.b64  	%rd173, %rd172, 25214903917;
	and.b64  	%rd174, %rd173, %rd14;
	mad.lo.s64 	%rd175, %rd174, 205749139540585, 277363943098;
	shr.u64 	%rd176, %rd175, 16;
	cvt.u32.u64 	%r38, %rd176;
	shr.u32 	%r39, %r38, 31;
	add.s32 	%r40, %r38, %r39;
	or.b32  	%r41, %r40, 1;
	cvt.s64.s32 	%rd177, %r41;
	mad.lo.s64 	%rd178, %rd174, 55986898099985, 49720483695876;
	shr.u64 	%rd179, %rd178, 16;
	cvt.u32.u64 	%r42, %rd179;
	shr.u32 	%r43, %r42, 31;
	add.s32 	%r44, %r42, %r43;
	not.b32 	%r45, %r44;
	or.b32  	%r46, %r45, 1;
	cvt.s64.s32 	%rd180, %r46;
	add.s64 	%rd181, %rd177, %rd180;
	mul.lo.s64 	%rd182, %rd181, 3;
	shr.u64 	%rd183, %rd8, 16;
	xor.b64  	%rd184, %rd450, %rd183;
	and.b64  	%rd185, %rd184, %rd12;
	shr.u64 	%rd186, %rd182, 16;
	sub.s64 	%rd187, %rd185, %rd186;
	and.b64  	%rd188, %rd187, %rd12;
	mul.lo.s64 	%rd189, %rd188, %rd13;
	xor.b64  	%rd190, %rd189, %rd15;
	shl.b64 	%rd191, %rd190, %r26;
	and.b64  	%rd192, %rd191, 65535;
	add.s64 	%rd450, %rd192, %rd450;
$L__BB0_16:
	shl.b64 	%rd193, %rd450, 16;
	add.s64 	%rd33, %rd193, %rd447;
	xor.b64  	%rd194, %rd33, %rd8;
	shr.u64 	%rd195, %rd194, 16;
	and.b64  	%rd196, %rd33, 4294967295;
	xor.b64  	%rd197, %rd196, 3740067437;
	mad.lo.s64 	%rd198, %rd197, 205749139540585, 277363943098;
	shr.u64 	%rd199, %rd198, 16;
	cvt.u32.u64 	%r48, %rd199;
	shr.u32 	%r49, %r48, 31;
	add.s32 	%r50, %r48, %r49;
	or.b32  	%r51, %r50, 1;
	cvt.u64.u32 	%rd200, %r51;
	mad.lo.s64 	%rd201, %rd197, 55986898099985, 49720483695876;
	shr.u64 	%rd202, %rd201, 16;
	cvt.u32.u64 	%r52, %rd202;
	shr.u32 	%r53, %r52, 31;
	add.s32 	%r54, %r52, %r53;
	or.b32  	%r55, %r54, 1;
	cvt.u64.u32 	%rd203, %r55;
	mul.lo.s64 	%rd204, %rd203, 4294967293;
	mad.lo.s64 	%rd205, %rd200, 3, %rd204;
	shr.u64 	%rd206, %rd205, 16;
	and.b64  	%rd207, %rd206, 65535;
	sub.s64 	%rd208, %rd195, %rd207;
	mul.lo.s64 	%rd209, %rd208, %rd67;
	shr.u64 	%rd210, %rd209, %r16;
	xor.b64  	%rd211, %rd210, 5;
	and.b64  	%rd451, %rd211, %rd11;
	setp.gt.u64 	%p11, %rd451, 65535;
	@%p11 bra 	$L__BB0_20;
$L__BB0_17:
	shl.b64 	%rd212, %rd451, 32;
	add.s64 	%rd36, %rd212, %rd33;
	and.b64  	%rd213, %rd36, 281474976710655;
	xor.b64  	%rd214, %rd213, 25214903917;
	mad.lo.s64 	%rd215, %rd214, 1652483943104512, 720896;
	and.b64  	%rd216, %rd215, 281470681743360;
	mad.lo.s64 	%rd217, %rd214, -4962768464777773056, 18177323374870528;
	shr.s64 	%rd218, %rd217, 32;
	add.s64 	%rd219, %rd218, %rd216;
	and.b64  	%rd220, %rd219, 281474976710654;
	mad.lo.s64 	%rd221, %rd214, -3127542087261290496, 767956431948021760;
	and.b64  	%rd222, %rd221, 281470681743360;
	mad.lo.s64 	%rd223, %rd214, 3669157353880616960, 3258481619492929536;
	shr.s64 	%rd224, %rd223, 32;
	add.s64 	%rd225, %rd224, %rd222;
	and.b64  	%rd226, %rd225, 281474976710654;
	mul.lo.s64 	%rd227, %rd220, 3;
	mad.lo.s64 	%rd228, %rd226, 281474976710653, %rd227;
	xor.b64  	%rd229, %rd228, %rd36;
	and.b64  	%rd230, %rd229, 281474976710655;
	setp.ne.s64 	%p12, %rd230, %rd4;
	@%p12 bra 	$L__BB0_19;
	atom.global.add.u64 	%rd231, [%rd2], 1;
	shl.b64 	%rd232, %rd231, 3;
	add.s64 	%rd233, %rd1, %rd232;
	st.global.u64 	[%rd233], %rd36;
$L__BB0_19:
	add.s64 	%rd451, %rd451, %rd16;
	setp.lt.u64 	%p13, %rd451, 65536;
	@%p13 bra 	$L__BB0_17;
$L__BB0_20:
	add.s64 	%rd234, %rd19, 65533;
	and.b64  	%rd235, %rd234, 65535;
	sub.s64 	%rd38, %rd18, %rd235;
	add.s64 	%rd236, %rd38, -1;
	and.b64  	%rd237, %rd236, %rd38;
	popc.b64 	%r57, %rd237;
	setp.ge.s32 	%p14, %r1, %r57;
	@%p14 bra 	$L__BB0_27;
	setp.eq.s32 	%p15, %r1, 0;
	mul.lo.s64 	%rd238, %rd38, %rd67;
	shr.u64 	%rd239, %rd238, %r16;
	xor.b64  	%rd240, %rd239, 384748;
	and.b64  	%rd452, %rd240, %rd11;
	@%p15 bra 	$L__BB0_23;
	shl.b64 	%rd241, %rd452, 16;
	add.s64 	%rd242, %rd241, %rd447;
	xor.b64  	%rd243, %rd242, 25214903917;
	and.b64  	%rd244, %rd243, %rd14;
	mad.lo.s64 	%rd245, %rd244, 205749139540585, 277363943098;
	shr.u64 	%rd246, %rd245, 16;
	cvt.u32.u64 	%r59, %rd246;
	shr.u32 	%r60, %r59, 31;
	add.s32 	%r61, %r59, %r60;
	or.b32  	%r62, %r61, 1;
	cvt.s64.s32 	%rd247, %r62;
	mad.lo.s64 	%rd248, %rd244, 55986898099985, 49720483695876;
	shr.u64 	%rd249, %rd248, 16;
	cvt.u32.u64 	%r63, %rd249;
	shr.u32 	%r64, %r63, 31;
	add.s32 	%r65, %r63, %r64;
	not.b32 	%r66, %r65;
	or.b32  	%r67, %r66, 1;
	cvt.s64.s32 	%rd250, %r67;
	add.s64 	%rd251, %rd247, %rd250;
	mul.lo.s64 	%rd252, %rd251, 3;
	shr.u64 	%rd253, %rd8, 16;
	xor.b64  	%rd254, %rd452, %rd253;
	and.b64  	%rd255, %rd254, %rd12;
	shr.u64 	%rd256, %rd252, 16;
	sub.s64 	%rd257, %rd255, %rd256;
	and.b64  	%rd258, %rd257, %rd12;
	mul.lo.s64 	%rd259, %rd258, %rd13;
	xor.b64  	%rd260, %rd259, %rd15;
	shl.b64 	%rd261, %rd260, %r26;
	and.b64  	%rd262, %rd261, 65535;
	add.s64 	%rd452, %rd262, %rd452;
$L__BB0_23:
	shl.b64 	%rd263, %rd452, 16;
	add.s64 	%rd42, %rd263, %rd447;
	xor.b64  	%rd264, %rd42, %rd8;
	shr.u64 	%rd265, %rd264, 16;
	and.b64  	%rd266, %rd42, 4294967295;
	xor.b64  	%rd267, %rd266, 3740067437;
	mad.lo.s64 	%rd268, %rd267, 205749139540585, 277363943098;
	shr.u64 	%rd269, %rd268, 16;
	cvt.u32.u64 	%r69, %rd269;
	shr.u32 	%r70, %r69, 31;
	add.s32 	%r71, %r69, %r70;
	or.b32  	%r72, %r71, 1;
	cvt.u64.u32 	%rd270, %r72;
	mad.lo.s64 	%rd271, %rd267, 55986898099985, 49720483695876;
	shr.u64 	%rd272, %rd271, 16;
	cvt.u32.u64 	%r73, %rd272;
	shr.u32 	%r74, %r73, 31;
	add.s32 	%r75, %r73, %r74;
	or.b32  	%r76, %r75, 1;
	cvt.u64.u32 	%rd273, %r76;
	mul.lo.s64 	%rd274, %rd273, 4294967293;
	mad.lo.s64 	%rd275, %rd270, 3, %rd274;
	shr.u64 	%rd276, %rd275, 16;
	and.b64  	%rd277, %rd276, 65535;
	sub.s64 	%rd278, %rd265, %rd277;
	mul.lo.s64 	%rd279, %rd278, %rd67;
	shr.u64 	%rd280, %rd279, %r16;
	xor.b64  	%rd281, %rd280, 5;
	and.b64  	%rd453, %rd281, %rd11;
	setp.gt.u64 	%p16, %rd453, 65535;
	@%p16 bra 	$L__BB0_27;
$L__BB0_24:
	shl.b64 	%rd282, %rd453, 32;
	add.s64 	%rd45, %rd282, %rd42;
	and.b64  	%rd283, %rd45, 281474976710655;
	xor.b64  	%rd284, %rd283, 25214903917;
	mad.lo.s64 	%rd285, %rd284, 1652483943104512, 720896;
	and.b64  	%rd286, %rd285, 281470681743360;
	mad.lo.s64 	%rd287, %rd284, -4962768464777773056, 18177323374870528;
	shr.s64 	%rd288, %rd287, 32;
	add.s64 	%rd289, %rd288, %rd286;
	and.b64  	%rd290, %rd289, 281474976710654;
	mad.lo.s64 	%rd291, %rd284, -3127542087261290496, 767956431948021760;
	and.b64  	%rd292, %rd291, 281470681743360;
	mad.lo.s64 	%rd293, %rd284, 3669157353880616960, 3258481619492929536;
	shr.s64 	%rd294, %rd293, 32;
	add.s64 	%rd295, %rd294, %rd292;
	and.b64  	%rd296, %rd295, 281474976710654;
	mul.lo.s64 	%rd297, %rd290, 3;
	mad.lo.s64 	%rd298, %rd296, 281474976710653, %rd297;
	xor.b64  	%rd299, %rd298, %rd45;
	and.b64  	%rd300, %rd299, 281474976710655;
	setp.ne.s64 	%p17, %rd300, %rd4;
	@%p17 bra 	$L__BB0_26;
	atom.global.add.u64 	%rd301, [%rd2], 1;
	shl.b64 	%rd302, %rd301, 3;
	add.s64 	%rd303, %rd1, %rd302;
	st.global.u64 	[%rd303], %rd45;
$L__BB0_26:
	add.s64 	%rd453, %rd453, %rd16;
	setp.lt.u64 	%p18, %rd453, 65536;
	@%p18 bra 	$L__BB0_24;
$L__BB0_27:
	add.s64 	%rd304, %rd19, 6;
	and.b64  	%rd305, %rd304, 65535;
	sub.s64 	%rd47, %rd18, %rd305;
	add.s64 	%rd306, %rd47, -1;
	and.b64  	%rd307, %rd306, %rd47;
	popc.b64 	%r78, %rd307;
	setp.ge.s32 	%p19, %r1, %r78;
	@%p19 bra 	$L__BB0_34;
	setp.eq.s32 	%p20, %r1, 0;
	mul.lo.s64 	%rd308, %rd47, %rd67;
	shr.u64 	%rd309, %rd308, %r16;
	xor.b64  	%rd310, %rd309, 384748;
	and.b64  	%rd454, %rd310, %rd11;
	@%p20 bra 	$L__BB0_30;
	shl.b64 	%rd311, %rd454, 16;
	add.s64 	%rd312, %rd311, %rd447;
	xor.b64  	%rd313, %rd312, 25214903917;
	and.b64  	%rd314, %rd313, %rd14;
	mad.lo.s64 	%rd315, %rd314, 205749139540585, 277363943098;
	shr.u64 	%rd316, %rd315, 16;
	cvt.u32.u64 	%r80, %rd316;
	shr.u32 	%r81, %r80, 31;
	add.s32 	%r82, %r80, %r81;
	or.b32  	%r83, %r82, 1;
	cvt.s64.s32 	%rd317, %r83;
	mad.lo.s64 	%rd318, %rd314, 55986898099985, 49720483695876;
	shr.u64 	%rd319, %rd318, 16;
	cvt.u32.u64 	%r84, %rd319;
	shr.u32 	%r85, %r84, 31;
	add.s32 	%r86, %r84, %r85;
	not.b32 	%r87, %r86;
	or.b32  	%r88, %r87, 1;
	cvt.s64.s32 	%rd320, %r88;
	add.s64 	%rd321, %rd317, %rd320;
	mul.lo.s64 	%rd322, %rd321, 3;
	shr.u64 	%rd323, %rd8, 16;
	xor.b64  	%rd324, %rd454, %rd323;
	and.b64  	%rd325, %rd324, %rd12;
	shr.u64 	%rd326, %rd322, 16;
	sub.s64 	%rd327, %rd325, %rd326;
	and.b64  	%rd328, %rd327, %rd12;
	mul.lo.s64 	%rd329, %rd328, %rd13;
	xor.b64  	%rd330, %rd329, %rd15;
	shl.b64 	%rd331, %rd330, %r26;
	and.b64  	%rd332, %rd331, 65535;
	add.s64 	%rd454, %rd332, %rd454;
$L__BB0_30:
	shl.b64 	%rd333, %rd454, 16;
	add.s64 	%rd51, %rd333, %rd447;
	xor.b64  	%rd334, %rd51, %rd8;
	shr.u64 	%rd335, %rd334, 16;
	and.b64  	%rd336, %rd51, 4294967295;
	xor.b64  	%rd337, %rd336, 3740067437;
	mad.lo.s64 	%rd338, %rd337, 205749139540585, 277363943098;
	shr.u64 	%rd339, %rd338, 16;
	cvt.u32.u64 	%r90, %rd339;
	shr.u32 	%r91, %r90, 31;
	add.s32 	%r92, %r90, %r91;
	or.b32  	%r93, %r92, 1;
	cvt.u64.u32 	%rd340, %r93;
	mad.lo.s64 	%rd341, %rd337, 55986898099985, 49720483695876;
	shr.u64 	%rd342, %rd341, 16;
	cvt.u32.u64 	%r94, %rd342;
	shr.u32 	%r95, %r94, 31;
	add.s32 	%r96, %r94, %r95;
	or.b32  	%r97, %r96, 1;
	cvt.u64.u32 	%rd343, %r97;
	mul.lo.s64 	%rd344, %rd343, 4294967293;
	mad.lo.s64 	%rd345, %rd340, 3, %rd344;
	shr.u64 	%rd346, %rd345, 16;
	and.b64  	%rd347, %rd346, 65535;
	sub.s64 	%rd348, %rd335, %rd347;
	mul.lo.s64 	%rd349, %rd348, %rd67;
	shr.u64 	%rd350, %rd349, %r16;
	xor.b64  	%rd351, %rd350, 5;
	and.b64  	%rd455, %rd351, %rd11;
	setp.gt.u64 	%p21, %rd455, 65535;
	@%p21 bra 	$L__BB0_34;
$L__BB0_31:
	shl.b64 	%rd352, %rd455, 32;
	add.s64 	%rd54, %rd352, %rd51;
	and.b64  	%rd353, %rd54, 281474976710655;
	xor.b64  	%rd354, %rd353, 25214903917;
	mad.lo.s64 	%rd355, %rd354, 1652483943104512, 720896;
	and.b64  	%rd356, %rd355, 281470681743360;
	mad.lo.s64 	%rd357, %rd354, -4962768464777773056, 18177323374870528;
	shr.s64 	%rd358, %rd357, 32;
	add.s64 	%rd359, %rd358, %rd356;
	and.b64  	%rd360, %rd359, 281474976710654;
	mad.lo.s64 	%rd361, %rd354, -3127542087261290496, 767956431948021760;
	and.b64  	%rd362, %rd361, 281470681743360;
	mad.lo.s64 	%rd363, %rd354, 3669157353880616960, 3258481619492929536;
	shr.s64 	%rd364, %rd363, 32;
	add.s64 	%rd365, %rd364, %rd362;
	and.b64  	%rd366, %rd365, 281474976710654;
	mul.lo.s64 	%rd367, %rd360, 3;
	mad.lo.s64 	%rd368, %rd366, 281474976710653, %rd367;
	xor.b64  	%rd369, %rd368, %rd54;
	and.b64  	%rd370, %rd369, 281474976710655;
	setp.ne.s64 	%p22, %rd370, %rd4;
	@%p22 bra 	$L__BB0_33;
	atom.global.add.u64 	%rd371, [%rd2], 1;
	shl.b64 	%rd372, %rd371, 3;
	add.s64 	%rd373, %rd1, %rd372;
	st.global.u64 	[%rd373], %rd54;
$L__BB0_33:
	add.s64 	%rd455, %rd455, %rd16;
	setp.lt.u64 	%p23, %rd455, 65536;
	@%p23 bra 	$L__BB0_31;
$L__BB0_34:
	add.s64 	%rd374, %rd19, 65530;
	and.b64  	%rd375, %rd374, 65535;
	sub.s64 	%rd56, %rd18, %rd375;
	add.s64 	%rd376, %rd56, -1;
	and.b64  	%rd377, %rd376, %rd56;
	popc.b64 	%r99, %rd377;
	setp.ge.s32 	%p24, %r1, %r99;
	@%p24 bra 	$L__BB0_41;
	setp.eq.s32 	%p25, %r1, 0;
	mul.lo.s64 	%rd378, %rd56, %rd67;
	shr.u64 	%rd379, %rd378, %r16;
	xor.b64  	%rd380, %rd379, 384748;
	and.b64  	%rd456, %rd380, %rd11;
	@%p25 bra 	$L__BB0_37;
	shl.b64 	%rd381, %rd456, 16;
	add.s64 	%rd382, %rd381, %rd447;
	xor.b64  	%rd383, %rd382, 25214903917;
	and.b64  	%rd384, %rd383, %rd14;
	mad.lo.s64 	%rd385, %rd384, 205749139540585, 277363943098;
	shr.u64 	%rd386, %rd385, 16;
	cvt.u32.u64 	%r101, %rd386;
	shr.u32 	%r102, %r101, 31;
	add.s32 	%r103, %r101, %r102;
	or.b32  	%r104, %r103, 1;
	cvt.s64.s32 	%rd387, %r104;
	mad.lo.s64 	%rd388, %rd384, 55986898099985, 49720483695876;
	shr.u64 	%rd389, %rd388, 16;
	cvt.u32.u64 	%r105, %rd389;
	shr.u32 	%r106, %r105, 31;
	add.s32 	%r107, %r105, %r106;
	not.b32 	%r108, %r107;
	or.b32  	%r109, %r108, 1;
	cvt.s64.s32 	%rd390, %r109;
	add.s64 	%rd391, %rd387, %rd390;
	mul.lo.s64 	%rd392, %rd391, 3;
	shr.u64 	%rd393, %rd8, 16;
	xor.b64  	%rd394, %rd456, %rd393;
	and.b64  	%rd395, %rd394, %rd12;
	shr.u64 	%rd396, %rd392, 16;
	sub.s64 	%rd397, %rd395, %rd396;
	and.b64  	%rd398, %rd397, %rd12;
	mul.lo.s64 	%rd399, %rd398, %rd13;
	xor.b64  	%rd400, %rd399, %rd15;
	shl.b64 	%rd401, %rd400, %r26;
	and.b64  	%rd402, %rd401, 65535;
	add.s64 	%rd456, %rd402, %rd456;
$L__BB0_37:
	shl.b64 	%rd403, %rd456, 16;
	add.s64 	%rd60, %rd403, %rd447;
	xor.b64  	%rd404, %rd60, %rd8;
	shr.u64 	%rd405, %rd404, 16;
	and.b64  	%rd406, %rd60, 4294967295;
	xor.b64  	%rd407, %rd406, 3740067437;
	mad.lo.s64 	%rd408, %rd407, 205749139540585, 277363943098;
	shr.u64 	%rd409, %rd408, 16;
	cvt.u32.u64 	%r111, %rd409;
	shr.u32 	%r112, %r111, 31;
	add.s32 	%r113, %r111, %r112;
	or.b32  	%r114, %r113, 1;
	cvt.u64.u32 	%rd410, %r114;
	mad.lo.s64 	%rd411, %rd407, 55986898099985, 49720483695876;
	shr.u64 	%rd412, %rd411, 16;
	cvt.u32.u64 	%r115, %rd412;
	shr.u32 	%r116, %r115, 31;
	add.s32 	%r117, %r115, %r116;
	or.b32  	%r118, %r117, 1;
	cvt.u64.u32 	%rd413, %r118;
	mul.lo.s64 	%rd414, %rd413, 4294967293;
	mad.lo.s64 	%rd415, %rd410, 3, %rd414;
	shr.u64 	%rd416, %rd415, 16;
	and.b64  	%rd417, %rd416, 65535;
	sub.s64 	%rd418, %rd405, %rd417;
	mul.lo.s64 	%rd419, %rd418, %rd67;
	shr.u64 	%rd420, %rd419, %r16;
	xor.b64  	%rd421, %rd420, 5;
	and.b64  	%rd457, %rd421, %rd11;
	setp.gt.u64 	%p26, %rd457, 65535;
	@%p26 bra 	$L__BB0_41;
$L__BB0_38:
	shl.b64 	%rd422, %rd457, 32;
	add.s64 	%rd63, %rd422, %rd60;
	and.b64  	%rd423, %rd63, 281474976710655;
	xor.b64  	%rd424, %rd423, 25214903917;
	mad.lo.s64 	%rd425, %rd424, 1652483943104512, 720896;
	and.b64  	%rd426, %rd425, 281470681743360;
	mad.lo.s64 	%rd427, %rd424, -4962768464777773056, 18177323374870528;
	shr.s64 	%rd428, %rd427, 32;
	add.s64 	%rd429, %rd428, %rd426;
	and.b64  	%rd430, %rd429, 281474976710654;
	mad.lo.s64 	%rd431, %rd424, -3127542087261290496, 767956431948021760;
	and.b64  	%rd432, %rd431, 281470681743360;
	mad.lo.s64 	%rd433, %rd424, 3669157353880616960, 3258481619492929536;
	shr.s64 	%rd434, %rd433, 32;
	add.s64 	%rd435, %rd434, %rd432;
	and.b64  	%rd436, %rd435, 281474976710654;
	mul.lo.s64 	%rd437, %rd430, 3;
	mad.lo.s64 	%rd438, %rd436, 281474976710653, %rd437;
	xor.b64  	%rd439, %rd438, %rd63;
	and.b64  	%rd440, %rd439, 281474976710655;
	setp.ne.s64 	%p27, %rd440, %rd4;
	@%p27 bra 	$L__BB0_40;
	atom.global.add.u64 	%rd441, [%rd2], 1;
	shl.b64 	%rd442, %rd441, 3;
	add.s64 	%rd443, %rd1, %rd442;
	st.global.u64 	[%rd443], %rd63;
$L__BB0_40:
	add.s64 	%rd457, %rd457, %rd16;
	setp.lt.u64 	%p28, %rd457, 65536;
	@%p28 bra 	$L__BB0_38;
$L__BB0_41:
	ld.param.u32 	%r122, [_Z5crackmPmS_S_imiii_param_8];
	add.s32 	%r120, %r122, 1;
	mov.b64 	%rd444, 1;
	shl.b64 	%rd445, %rd444, %r120;
	add.s64 	%rd447, %rd447, %rd445;
	setp.lt.u64 	%p29, %rd447, 65536;
	@%p29 bra 	$L__BB0_6;
$L__BB0_42:
	ret;

}
	// .globl	_ZN3cub18CUB_300001_SM_10006detail11EmptyKernelIvEEvv
.visible .entry _ZN3cub18CUB_300001_SM_10006detail11EmptyKernelIvEEvv()
{


	ret;

}


// ===== COMPILED SASS (sm_100) =====

	.target	sm_100

	.elftype	@"ET_EXEC"


//--------------------- .note.nv.tkinfo           --------------------------
	.section	.note.nv.tkinfo,"",@"SHT_NOTE"
	.sectionflags	@"SHF_NOTE_NV_TKINFO"
	.tkinfo
        /*0018*/ 	.word	0x00000002
        /*0030*/ 	.string	""
        /*0030*/ 	.string	"ptxas"
        /*0030*/ 	.string	"Cuda compilation tools, release 13.0, V13.0.88"
        /*0030*/ 	.string	"Build cuda_13.0.r13.0/compiler.36424714_0"
        /*0030*/ 	.string	"-arch sm_100 -m 64 "



//--------------------- .note.nv.cuinfo           --------------------------
	.section	.note.nv.cuinfo,"",@"SHT_NOTE"
	.sectionflags	@"SHF_NOTE_NV_CUINFO"
        /*0018*/ 	.short	0x0002
        /*001a*/ 	.short	0x0064
        /*001c*/ 	.short	0x0082
	.zero		2


//--------------------- .nv.info                  --------------------------
	.section	.nv.info,"",@"SHT_CUDA_INFO"
	.align	4


	//----- nvinfo : EIATTR_REGCOUNT
	.align		4
        /*0000*/ 	.byte	0x04, 0x2f
        /*0002*/ 	.short	(.L_44 - .L_43)
	.align		4
.L_43:
        /*0004*/ 	.word	index@(_Z5crackmPmS_S_imiii)
        /*0008*/ 	.word	0x0000001b


	//----- nvinfo : EIATTR_FRAME_SIZE
	.align		4
.L_44:
        /*000c*/ 	.byte	0x04, 0x11
        /*000e*/ 	.short	(.L_46 - .L_45)
	.align		4
.L_45:
        /*0010*/ 	.word	index@(_Z5crackmPmS_S_imiii)
        /*0014*/ 	.word	0x00000000


	//----- nvinfo : EIATTR_REGCOUNT
	.align		4
.L_46:
        /*0018*/ 	.byte	0x04, 0x2f
        /*001a*/ 	.short	(.L_48 - .L_47)
	.align		4
.L_47:
        /*001c*/ 	.word	index@(_ZN3cub18CUB_300001_SM_10006detail11EmptyKernelIvEEvv)
        /*0020*/ 	.word	0x00000004


	//----- nvinfo : EIATTR_FRAME_SIZE
	.align		4
.L_48:
        /*0024*/ 	.byte	0x04, 0x11
        /*0026*/ 	.short	(.L_50 - .L_49)
	.align		4
.L_49:
        /*0028*/ 	.word	index@(_ZN3cub18CUB_300001_SM_10006detail11EmptyKernelIvEEvv)
        /*002c*/ 	.word	0x00000000


	//----- nvinfo : EIATTR_MIN_STACK_SIZE
	.align		4
.L_50:
        /*0030*/ 	.byte	0x04, 0x12
        /*0032*/ 	.short	(.L_52 - .L_51)
	.align		4
.L_51:
        /*0034*/ 	.word	index@(_ZN3cub18CUB_300001_SM_10006detail11EmptyKernelIvEEvv)
        /*0038*/ 	.word	0x00000000


	//----- nvinfo : EIATTR_MIN_STACK_SIZE
	.align		4
.L_52:
        /*003c*/ 	.byte	0x04, 0x12
        /*003e*/ 	.short	(.L_54 - .L_53)
	.align		4
.L_53:
        /*0040*/ 	.word	index@(_Z5crackmPmS_S_imiii)
        /*0044*/ 	.word	0x00000000
.L_54:


//--------------------- .nv.compat                --------------------------
	.section	.nv.compat,"",@"SHT_CUDA_COMPAT_INFO"
	.align	4
        /*0000*/ 	.byte	0x02, 0x09, 0x00, 0x00, 0x02, 0x02, 0x01, 0x00, 0x02, 0x05, 0x05, 0x00, 0x03, 0x07, 0x01, 0x01
        /*0010*/ 	.byte	0x02, 0x03, 0x00, 0x00, 0x02, 0x06, 0x01, 0x00, 0x04, 0x0b, 0x08, 0x00, 0x09, 0x00, 0x00, 0x00
        /*0020*/ 	.byte	0x00, 0x00, 0x00, 0x00


//--------------------- .nv.info._ZN3cub18CUB_300001_SM_10006detail11EmptyKernelIvEEvv --------------------------
	.section	.nv.info._ZN3cub18CUB_300001_SM_10006detail11EmptyKernelIvEEvv,"",@"SHT_CUDA_INFO"
	.sectionflags	@""
	.align	4


	//----- nvinfo : EIATTR_CUDA_API_VERSION
	.align		4
        /*0000*/ 	.byte	0x04, 0x37
        /*0002*/ 	.short	(.L_56 - .L_55)
.L_55:
        /*0004*/ 	.word	0x00000082


	//----- nvinfo : EIATTR_SPARSE_MMA_MASK
	.align		4
.L_56:
        /*0008*/ 	.byte	0x03, 0x50
        /*000a*/ 	.short	0x0000


	//----- nvinfo : EIATTR_MAXREG_COUNT
	.align		4
        /*000c*/ 	.byte	0x03, 0x1b
        /*000e*/ 	.short	0x00ff


	//----- nvinfo : EIATTR_MERCURY_ISA_VERSION
	.align		4
        /*0010*/ 	.byte	0x03, 0x5f
        /*0012*/ 	.short	0x0101


	//----- nvinfo : EIATTR_VRC_CTA_INIT_COUNT
	.align		4
        /*0014*/ 	.byte	0x02, 0x4a
	.zero		1
	.zero		1


	//----- nvinfo : EIATTR_EXIT_INSTR_OFFSETS
	.align		4
        /*0018*/ 	.byte	0x04, 0x1c
        /*001a*/ 	.short	(.L_58 - .L_57)


	//   ....[0]....
.L_57:
        /*001c*/ 	.word	0x00000010


	//----- nvinfo : EIATTR_SW_WAR
	.align		4
.L_58:
        /*0020*/ 	.byte	0x04, 0x36
        /*0022*/ 	.short	(.L_60 - .L_59)
.L_59:
        /*0024*/ 	.word	0x00000008
.L_60:


//--------------------- .nv.info._Z5crackmPmS_S_imiii --------------------------
	.section	.nv.info._Z5crackmPmS_S_imiii,"",@"SHT_CUDA_INFO"
	.sectionflags	@""
	.align	4


	//----- nvinfo : EIATTR_CUDA_API_VERSION
	.align		4
        /*0000*/ 	.byte	0x04, 0x37
        /*0002*/ 	.short	(.L_62 - .L_61)
.L_61:
        /*0004*/ 	.word	0x00000082


	//----- nvinfo : EIATTR_KPARAM_INFO
	.align		4
.L_62:
        /*0008*/ 	.byte	0x04, 0x17
        /*000a*/ 	.short	(.L_64 - .L_63)
.L_63:
        /*000c*/ 	.word	0x00000000
        /*0010*/ 	.short	0x0008
        /*0012*/ 	.short	0x0038
        /*0014*/ 	.byte	0x00, 0xf0, 0x11, 0x00


	//----- nvinfo : EIATTR_KPARAM_INFO
	.align		4
.L_64:
        /*0018*/ 	.byte	0x04, 0x17
        /*001a*/ 	.short	(.L_66 - .L_65)
.L_65:
        /*001c*/ 	.word	0x00000000
        /*0020*/ 	.short	0x0007
        /*0022*/ 	.short	0x0034
        /*0024*/ 	.byte	0x00, 0xf0, 0x11, 0x00


	//----- nvinfo : EIATTR_KPARAM_INFO
	.align		4
.L_66:
        /*0028*/ 	.byte	0x04, 0x17
        /*002a*/ 	.short	(.L_68 - .L_67)
.L_67:
        /*002c*/ 	.word	0x00000000
        /*0030*/ 	.short	0x0006
        /*0032*/ 	.short	0x0030
        /*0034*/ 	.byte	0x00, 0xf0, 0x11, 0x00


	//----- nvinfo : EIATTR_KPARAM_INFO
	.align		4
.L_68:
        /*0038*/ 	.byte	0x04, 0x17
        /*003a*/ 	.short	(.L_70 - .L_69)
.L_69:
        /*003c*/ 	.word	0x00000000
        /*0040*/ 	.short	0x0005
        /*0042*/ 	.short	0x0028
        /*0044*/ 	.byte	0x00, 0xf0, 0x21, 0x00


	//----- nvinfo : EIATTR_KPARAM_INFO
	.align		4
.L_70:
        /*0048*/ 	.byte	0x04, 0x17
        /*004a*/ 	.short	(.L_72 - .L_71)
.L_71:
        /*004c*/ 	.word	0x00000000
        /*0050*/ 	.short	0x0004
        /*0052*/ 	.short	0x0020
        /*0054*/ 	.byte	0x00, 0xf0, 0x11, 0x00


	//----- nvinfo : EIATTR_KPARAM_INFO
	.align		4
.L_72:
        /*0058*/ 	.byte	0x04, 0x17
        /*005a*/ 	.short	(.L_74 - .L_73)
.L_73:
        /*005c*/ 	.word	0x00000000
        /*0060*/ 	.short	0x0003
        /*0062*/ 	.short	0x0018
        /*0064*/ 	.byte	0x00, 0xf5, 0x21, 0x00


	//----- nvinfo : EIATTR_KPARAM_INFO
	.align		4
.L_74:
        /*0068*/ 	.byte	0x04, 0x17
        /*006a*/ 	.short	(.L_76 - .L_75)
.L_75:
        /*006c*/ 	.word	0x00000000
        /*0070*/ 	.short	0x0002
        /*0072*/ 	.short	0x0010
        /*0074*/ 	.byte	0x00, 0xf5, 0x21, 0x00


	//----- nvinfo : EIATTR_KPARAM_INFO
	.align		4
.L_76:
        /*0078*/ 	.byte	0x04, 0x17
        /*007a*/ 	.short	(.L_78 - .L_77)
.L_77:
        /*007c*/ 	.word	0x00000000
        /*0080*/ 	.short	0x0001
        /*0082*/ 	.short	0x0008
        /*0084*/ 	.byte	0x00, 0xf5, 0x21, 0x00


	//----- nvinfo : EIATTR_KPARAM_INFO
	.align		4
.L_78:
        /*0088*/ 	.byte	0x04, 0x17
        /*008a*/ 	.short	(.L_80 - .L_79)
.L_79:
        /*008c*/ 	.word	0x00000000
        /*0090*/ 	.short	0x0000
        /*0092*/ 	.short	0x0000
        /*0094*/ 	.byte	0x00, 0xf0, 0x21, 0x00


	//----- nvinfo : EIATTR_SPARSE_MMA_MASK
	.align		4
.L_80:
        /*0098*/ 	.byte	0x03, 0x50
        /*009a*/ 	.short	0x0000


	//----- nvinfo : EIATTR_MAXREG_COUNT
	.align		4
        /*009c*/ 	.byte	0x03, 0x1b
        /*009e*/ 	.short	0x00ff


	//----- nvinfo : EIATTR_MERCURY_ISA_VERSION
	.align		4
        /*00a0*/ 	.byte	0x03, 0x5f
        /*00a2*/ 	.short	0x0101


	//----- nvinfo : EIATTR_INT_WARP_WIDE_INSTR_OFFSETS
	.align		4
        /*00a4*/ 	.byte	0x04, 0x31
        /*00a6*/ 	.short	(.L_82 - .L_81)


	//   ....[0]....
.L_81:
        /*00a8*/ 	.word	0x00000e30


	//   ....[1]....
        /*00ac*/ 	.word	0x00000f30


	//   ....[2]....
        /*00b0*/ 	.word	0x00000f40


	//   ....[3]....
        /*00b4*/ 	.word	0x00001a30


	//   ....[4]....
        /*00b8*/ 	.word	0x00001b40


	//   ....[5]....
        /*00bc*/ 	.word	0x00001b50


	//   ....[6]....
        /*00c0*/ 	.word	0x00002640


	//   ....[7]....
        /*00c4*/ 	.word	0x00002750


	//   ....[8]....
        /*00c8*/ 	.word	0x00002760


	//   ....[9]....
        /*00cc*/ 	.word	0x00003250


	//   ....[10]....
        /*00d0*/ 	.word	0x00003360


	//   ....[11]....
        /*00d4*/ 	.word	0x00003370


	//   ....[12]....
        /*00d8*/ 	.word	0x00003e60


	//   ....[13]....
        /*00dc*/ 	.word	0x00003f70


	//   ....[14]....
        /*00e0*/ 	.word	0x00003f80


	//----- nvinfo : EIATTR_VRC_CTA_INIT_COUNT
	.align		4
.L_82:
        /*00e4*/ 	.byte	0x02, 0x4a
	.zero		1
	.zero		1


	//----- nvinfo : EIATTR_EXIT_INSTR_OFFSETS
	.align		4
        /*00e8*/ 	.byte	0x04, 0x1c
        /*00ea*/ 	.short	(.L_84 - .L_83)


	//   ....[0]....
.L_83:
        /*00ec*/ 	.word	0x00000080


	//   ....[1]....
        /*00f0*/ 	.word	0x00000230


	//   ....[2]....
        /*00f4*/ 	.word	0x000040c0


	//----- nvinfo : EIATTR_CRS_STACK_SIZE
	.align		4
.L_84:
        /*00f8*/ 	.byte	0x04, 0x1e
        /*00fa*/ 	.short	(.L_86 - .L_85)
.L_85:
        /*00fc*/ 	.word	0x00000000


	//----- nvinfo : EIATTR_CBANK_PARAM_SIZE
	.align		4
.L_86:
        /*0100*/ 	.byte	0x03, 0x19
        /*0102*/ 	.short	0x003c


	//----- nvinfo : EIATTR_PARAM_CBANK
	.align		4
        /*0104*/ 	.byte	0x04, 0x0a
        /*0106*/ 	.short	(.L_88 - .L_87)
	.align		4
.L_87:
        /*0108*/ 	.word	index@(.nv.constant0._Z5crackmPmS_S_imiii)
        /*010c*/ 	.short	0x0380
        /*010e*/ 	.short	0x003c


	//----- nvinfo : EIATTR_SW_WAR
	.align		4
.L_88:
        /*0110*/ 	.byte	0x04, 0x36
        /*0112*/ 	.short	(.L_90 - .L_89)
.L_89:
        /*0114*/ 	.word	0x00000008
.L_90:


//--------------------- .nv.callgraph             --------------------------
	.section	.nv.callgraph,"",@"SHT_CUDA_CALLGRAPH"
	.align	4
	.sectionentsize	8
	.align		4
        /*0000*/ 	.word	0x00000000
	.align		4
        /*0004*/ 	.word	0xffffffff
	.align		4
        /*0008*/ 	.word	0x00000000
	.align		4
        /*000c*/ 	.word	0xfffffffe
	.align		4
        /*0010*/ 	.word	0x00000000
	.align		4
        /*0014*/ 	.word	0xfffffffd
	.align		4
        /*0018*/ 	.word	0x00000000
	.align		4
        /*001c*/ 	.word	0xfffffffc


//--------------------- .nv.constant4             --------------------------
	.section	.nv.constant4,"a",@progbits
	.align	8
	.align		8
.nv.constant4:
        /*0000*/ 	.dword	_ZN34_INTERNAL_fed47958_4_k_cu_64db829b4cuda3std3__45__cpo5beginE
	.align		8
        /*0008*/ 	.dword	_ZN34_INTERNAL_fed47958_4_k_cu_64db829b4cuda3std3__45__cpo3endE
	.align		8
        /*0010*/ 	.dword	_ZN34_INTERNAL_fed47958_4_k_cu_64db829b4cuda3std3__45__cpo6cbeginE
	.align		8
        /*0018*/ 	.dword	_ZN34_INTERNAL_fed47958_4_k_cu_64db829b4cuda3std3__45__cpo4cendE
	.align		8
        /*0020*/ 	.dword	_ZN34_INTERNAL_fed47958_4_k_cu_64db829b4cuda3std3__45__cpo6rbeginE
	.align		8
        /*0028*/ 	.dword	_ZN34_INTERNAL_fed47958_4_k_cu_64db829b4cuda3std3__45__cpo4rendE
	.align		8
        /*0030*/ 	.dword	_ZN34_INTERNAL_fed47958_4_k_cu_64db829b4cuda3std3__45__cpo7crbeginE
	.align		8
        /*0038*/ 	.dword	_ZN34_INTERNAL_fed47958_4_k_cu_64db829b4cuda3std3__45__cpo5crendE
	.align		8
        /*0040*/ 	.dword	_ZN34_INTERNAL_fed47958_4_k_cu_64db829b4cuda3std3__436_GLOBAL__N__fed47958_4_k_cu_64db829b6ignoreE
	.align		8
        /*0048*/ 	.dword	_ZN34_INTERNAL_fed47958_4_k_cu_64db829b4cuda3std3__419piecewise_constructE
	.align		8
        /*0050*/ 	.dword	_ZN34_INTERNAL_fed47958_4_k_cu_64db829b4cuda3std3__48in_placeE
	.align		8
        /*0058*/ 	.dword	_ZN34_INTERNAL_fed47958_4_k_cu_64db829b4cuda3std3__420unreachable_sentinelE
	.align		8
        /*0060*/ 	.dword	_ZN34_INTERNAL_fed47958_4_k_cu_64db829b4cuda3std3__47nulloptE
	.align		8
        /*0068*/ 	.dword	_ZN34_INTERNAL_fed47958_4_k_cu_64db829b4cuda3std3__48unexpectE
	.align		8
        /*0070*/ 	.dword	_ZN34_INTERNAL_fed47958_4_k_cu_64db829b4cuda3std6ranges3__45__cpo4swapE
	.align		8
        /*0078*/ 	.dword	_ZN34_INTERNAL_fed47958_4_k_cu_64db829b4cuda3std6ranges3__45__cpo9iter_moveE
	.align		8
        /*0080*/ 	.dword	_ZN34_INTERNAL_fed47958_4_k_cu_64db829b4cuda3std6ranges3__45__cpo5beginE
	.align		8
        /*0088*/ 	.dword	_ZN34_INTERNAL_fed47958_4_k_cu_64db829b4cuda3std6ranges3__45__cpo3endE
	.align		8
        /*0090*/ 	.dword	_ZN34_INTERNAL_fed47958_4_k_cu_64db829b4cuda3std6ranges3__45__cpo6cbeginE
	.align		8
        /*0098*/ 	.dword	_ZN34_INTERNAL_fed47958_4_k_cu_64db829b4cuda3std6ranges3__45__cpo4cendE
	.align		8
        /*00a0*/ 	.dword	_ZN34_INTERNAL_fed47958_4_k_cu_64db829b4cuda3std6ranges3__45__cpo7advanceE
	.align		8
        /*00a8*/ 	.dword	_ZN34_INTERNAL_fed47958_4_k_cu_64db829b4cuda3std6ranges3__45__cpo9iter_swapE
	.align		8
        /*00b0*/ 	.dword	_ZN34_INTERNAL_fed47958_4_k_cu_64db829b4cuda3std6ranges3__45__cpo4nextE
	.align		8
        /*00b8*/ 	.dword	_ZN34_INTERNAL_fed47958_4_k_cu_64db829b4cuda3std6ranges3__45__cpo4prevE
	.align		8
        /*00c0*/ 	.dword	_ZN34_INTERNAL_fed47958_4_k_cu_64db829b4cuda3std6ranges3__45__cpo4dataE
	.align		8
        /*00c8*/ 	.dword	_ZN34_INTERNAL_fed47958_4_k_cu_64db829b4cuda3std6ranges3__45__cpo5cdataE
	.align		8
        /*00d0*/ 	.dword	_ZN34_INTERNAL_fed47958_4_k_cu_64db829b4cuda3std6ranges3__45__cpo4sizeE
	.align		8
        /*00d8*/ 	.dword	_ZN34_INTERNAL_fed47958_4_k_cu_64db829b4cuda3std6ranges3__45__cpo5ssizeE
	.align		8
        /*00e0*/ 	.dword	_ZN34_INTERNAL_fed47958_4_k_cu_64db829b4cuda3std6ranges3__45__cpo8distanceE
	.align		8
        /*00e8*/ 	.dword	_ZN34_INTERNAL_fed47958_4_k_cu_64db829b6thrust24THRUST_300001_SM_1000_NS8cuda_cub3parE
	.align		8
        /*00f0*/ 	.dword	_ZN34_INTERNAL_fed47958_4_k_cu_64db829b6thrust24THRUST_300001_SM_1000_NS8cuda_cub10par_nosyncE
	.align		8
        /*00f8*/ 	.dword	_ZN34_INTERNAL_fed47958_4_k_cu_64db829b6thrust24THRUST_300001_SM_1000_NS6system6detail10sequential3seqE
	.align		8
        /*0100*/ 	.dword	_ZN34_INTERNAL_fed47958_4_k_cu_64db829b6thrust24THRUST_300001_SM_1000_NS12placeholders2_1E
	.align		8
        /*0108*/ 	.dword	_ZN34_INTERNAL_fed47958_4_k_cu_64db829b6thrust24THRUST_300001_SM_1000_NS12placeholders2_2E
	.align		8
        /*0110*/ 	.dword	_ZN34_INTERNAL_fed47958_4_k_cu_64db829b6thrust24THRUST_300001_SM_1000_NS12placeholders2_3E
	.align		8
        /*0118*/ 	.dword	_ZN34_INTERNAL_fed47958_4_k_cu_64db829b6thrust24THRUST_300001_SM_1000_NS12placeholders2_4E
	.align		8
        /*0120*/ 	.dword	_ZN34_INTERNAL_fed47958_4_k_cu_64db829b6thrust24THRUST_300001_SM_1000_NS12placeholders2_5E
	.align		8
        /*0128*/ 	.dword	_ZN34_INTERNAL_fed47958_4_k_cu_64db829b6thrust24THRUST_300001_SM_1000_NS12placeholders2_6E
	.align		8
        /*0130*/ 	.dword	_ZN34_INTERNAL_fed47958_4_k_cu_64db829b6thrust24THRUST_300001_SM_1000_NS12placeholders2_7E
	.align		8
        /*0138*/ 	.dword	_ZN34_INTERNAL_fed47958_4_k_cu_64db829b6thrust24THRUST_300001_SM_1000_NS12placeholders2_8E
	.align		8
        /*0140*/ 	.dword	_ZN34_INTERNAL_fed47958_4_k_cu_64db829b6thrust24THRUST_300001_SM_1000_NS12placeholders2_9E
	.align		8
        /*0148*/ 	.dword	_ZN34_INTERNAL_fed47958_4_k_cu_64db829b6thrust24THRUST_300001_SM_1000_NS12placeholders3_10E
	.align		8
        /*0150*/ 	.dword	_ZN34_INTERNAL_fed47958_4_k_cu_64db829b6thrust24THRUST_300001_SM_1000_NS3seqE


//--------------------- .text._ZN3cub18CUB_300001_SM_10006detail11EmptyKernelIvEEvv --------------------------
	.section	.text._ZN3cub18CUB_300001_SM_10006detail11EmptyKernelIvEEvv,"ax",@progbits
	.align	128
        .global         _ZN3cub18CUB_300001_SM_10006detail11EmptyKernelIvEEvv
        .type           _ZN3cub18CUB_300001_SM_10006detail11EmptyKernelIvEEvv,@function
        .size           _ZN3cub18CUB_300001_SM_10006detail11EmptyKernelIvEEvv,(.L_x_35 - _ZN3cub18CUB_300001_SM_10006detail11EmptyKernelIvEEvv)
        .other          _ZN3cub18CUB_300001_SM_10006detail11EmptyKernelIvEEvv,@"STO_CUDA_ENTRY STV_DEFAULT"
_ZN3cub18CUB_300001_SM_10006detail11EmptyKernelIvEEvv:
.text._ZN3cub18CUB_300001_SM_10006detail11EmptyKernelIvEEvv:
[----:B------:R-:W-:Y:S01]  /*0000*/  LDC R1, c[0x0][0x37c] ;  /* 0x0000df00ff017b82 */ /* 0x000fe20000000800 */
[----:B------:R-:W-:Y:S05]  /*0010*/  EXIT ;  /* 0x000000000000794d */ /* 0x000fea0003800000 */
.L_x_0:
[----:B------:R-:W-:-:S00]  /*0020*/  BRA `(.L_x_0) ;  /* 0xfffffffc00fc7947 */ /* 0x000fc0000383ffff */
[----:B------:R-:W-:-:S00]  /*0030*/  NOP ;  /* 0x0000000000007918 */ /* 0x000fc00000000000 */
        /* <DEDUP_REMOVED lines=12> */
.L_x_35:


//--------------------- .text._Z5crackmPmS_S_imiii --------------------------
	.section	.text._Z5crackmPmS_S_imiii,"ax",@progbits
	.align	128
        .global         _Z5crackmPmS_S_imiii
        .type           _Z5crackmPmS_S_imiii,@function
        .size           _Z5crackmPmS_S_imiii,(.L_x_36 - _Z5crackmPmS_S_imiii)
        .other          _Z5crackmPmS_S_imiii,@"STO_CUDA_ENTRY STV_DEFAULT"
_Z5crackmPmS_S_imiii:
.text._Z5crackmPmS_S_imiii:
[----:B------:R-:W-:Y:S01]  /*0000*/  LDC R1, c[0x0][0x37c] ;  /* 0x0000df00ff017b82 */ /* 0x000fe20000000800 */
[----:B------:R-:W0:Y:S07]  /*0010*/  S2R R3, SR_TID.X ;  /* 0x0000000000037919 */ /* 0x000e2e0000002100 */
[----:B------:R-:W0:Y:S01]  /*0020*/  S2UR UR4, SR_CTAID.X ;  /* 0x00000000000479c3 */ /* 0x000e220000002500 */
[----:B------:R-:W1:Y:S07]  /*0030*/  LDCU.64 UR6, c[0x0][0x380] ;  /* 0x00007000ff0677ac */ /* 0x000e6e0008000a00 */
[----:B------:R-:W0:Y:S02]  /*0040*/  LDC R0, c[0x0][0x360] ;  /* 0x0000d800ff007b82 */ /* 0x000e240000000800 */
[----:B0-----:R-:W-:-:S05]  /*0050*/  IMAD R0, R0, UR4, R3 ;  /* 0x0000000400007c24 */ /* 0x001fca000f8e0203 */
[----:B-1----:R-:W-:-:S04]  /*0060*/  ISETP.GT.U32.AND P0, PT, R0, UR6, PT ;  /* 0x0000000600007c0c */ /* 0x002fc8000bf04070 */
[----:B------:R-:W-:-:S13]  /*0070*/  ISETP.GT.U32.AND.EX P0, PT, RZ, UR7, PT, P0 ;  /* 0x00000007ff007c0c */ /* 0x000fda000bf04100 */
[----:B------:R-:W-:Y:S05]  /*0080*/  @P0 EXIT ;  /* 0x000000000000094d */ /* 0x000fea0003800000 */
[----:B------:R-:W0:Y:S01]  /*0090*/  LDCU.64 UR4, c[0x0][0x388] ;  /* 0x00007100ff0477ac */ /* 0x000e220008000a00 */
[----:B------:R-:W1:Y:S01]  /*00a0*/  LDCU.64 UR12, c[0x0][0x358] ;  /* 0x00006b00ff0c77ac */ /* 0x000e620008000a00 */
[----:B0-----:R-:W-:-:S04]  /*00b0*/  LEA R2, P0, R0, UR4, 0x3 ;  /* 0x0000000400027c11 */ /* 0x001fc8000f8018ff */
[----:B------:R-:W-:Y:S01]  /*00c0*/  LEA.HI.X R3, R0, UR5, RZ, 0x3, P0 ;  /* 0x0000000500037c11 */ /* 0x000fe200080f1cff */
[----:B------:R-:W0:Y:S05]  /*00d0*/  LDCU.64 UR4, c[0x0][0x3b0] ;  /* 0x00007600ff0477ac */ /* 0x000e2a0008000a00 */
[----:B-1----:R-:W2:Y:S01]  /*00e0*/  LDG.E.64 R2, desc[UR12][R2.64] ;  /* 0x0000000c02027981 */ /* 0x002ea2000c1e1b00 */
[----:B------:R-:W-:Y:S01]  /*00f0*/  UMOV UR6, 0xffffffff ;  /* 0xffffffff00067882 */ /* 0x000fe20000000000 */
[----:B0-----:R-:W-:-:S06]  /*0100*/  UISETP.NE.AND UP0, UPT, UR4, UR5, UPT ;  /* 0x000000050400728c */ /* 0x001fcc000bf05270 */
[----:B------:R-:W-:-:S05]  /*0110*/  PLOP3.LUT P0, PT, PT, PT, UP0, 0x80, 0x8 ;  /* 0x000000000008781c */ /* 0x000fca0003f0f008 */
[----:B------:R-:W-:-:S04]  /*0120*/  @!UP0 UIADD3 UR4, UPT, UPT, UR4, 0x1, URZ ;  /* 0x0000000104048890 */ /* 0x000fc8000fffe0ff */
[----:B------:R-:W-:Y:S02]  /*0130*/  @!UP0 USHF.L.U32 UR5, UR6, UR4, URZ ;  /* 0x0000000406058299 */ /* 0x000fe400080006ff */
[----:B------:R-:W-:-:S04]  /*0140*/  @!UP0 USHF.L.U64.HI UR4, UR6, UR4, 0xffffffff ;  /* 0xffffffff06048499 */ /* 0x000fc80008010204 */
[----:B--2---:R-:W-:Y:S02]  /*0150*/  @!P0 LOP3.LUT R5, R2, UR5, RZ, 0x30, !PT ;  /* 0x0000000502058c12 */ /* 0x004fe4000f8e30ff */
[----:B------:R-:W-:Y:S01]  /*0160*/  @!P0 LOP3.LUT R0, R3, UR4, RZ, 0x30, !PT ;  /* 0x0000000403008c12 */ /* 0x000fe2000f8e30ff */
[----:B------:R-:W-:Y:S06]  /*0170*/  BRA.U !UP0, `(.L_x_1) ;  /* 0x0000000108247547 */ /* 0x000fec000b800000 */
[----:B------:R-:W0:Y:S01]  /*0180*/  LDCU UR5, c[0x0][0x3b8] ;  /* 0x00007700ff0577ac */ /* 0x000e220008000800 */
[----:B------:R-:W-:Y:S01]  /*0190*/  IMAD.MOV.U32 R5, RZ, RZ, 0x1 ;  /* 0x00000001ff057424 */ /* 0x000fe200078e00ff */
[----:B0-----:R-:W-:-:S04]  /*01a0*/  UIADD3 UR4, UPT, UPT, UR5, 0x1, URZ ;  /* 0x0000000105047890 */ /* 0x001fc8000fffe0ff */
[----:B------:R-:W-:Y:S01]  /*01b0*/  SHF.L.U32 R5, R5, UR5, RZ ;  /* 0x0000000505057c19 */ /* 0x000fe200080006ff */
[----:B------:R-:W-:-:S03]  /*01c0*/  USHF.L.U32 UR5, UR6, UR4, URZ ;  /* 0x0000000406057299 */ /* 0x000fc600080006ff */
[----:B------:R-:W-:Y:S01]  /*01d0*/  SHF.R.S32.HI R7, RZ, 0x1f, R5 ;  /* 0x0000001fff077819 */ /* 0x000fe20000011405 */
[----:B------:R-:W-:Y:S02]  /*01e0*/  USHF.L.U64.HI UR4, UR6, UR4, 0xffffffff ;  /* 0xffffffff06047499 */ /* 0x000fe40008010204 */
[----:B------:R-:W-:-:S04]  /*01f0*/  LOP3.LUT R5, R5, UR5, R2, 0xd2, !PT ;  /* 0x0000000505057c12 */ /* 0x000fc8000f8ed202 */
[----:B------:R-:W-:-:S07]  /*0200*/  LOP3.LUT R0, R7, UR4, R3, 0xd2, !PT ;  /* 0x0000000407007c12 */ /* 0x000fce000f8ed203 */
.L_x_1:
[----:B------:R-:W-:-:S04]  /*0210*/  ISETP.GT.U32.AND P0, PT, R5, 0xffff, PT ;  /* 0x0000ffff0500780c */ /* 0x000fc80003f04070 */
[----:B------:R-:W-:-:S13]  /*0220*/  ISETP.GT.U32.AND.EX P0, PT, R0, RZ, PT, P0 ;  /* 0x000000ff0000720c */ /* 0x000fda0003f04100 */
[----:B------:R-:W-:Y:S05]  /*0230*/  @P0 EXIT ;  /* 0x000000000000094d */ /* 0x000fea0003800000 */
[----:B------:R-:W0:Y:S01]  /*0240*/  LDCU UR7, c[0x0][0x3a0] ;  /* 0x00007400ff0777ac */ /* 0x000e220008000800 */
[----:B------:R-:W-:Y:S01]  /*0250*/  BSSY.RECONVERGENT B0, `(.L_x_2) ;  /* 0x00003e6000007945 */ /* 0x000fe20003800200 */
[----:B------:R-:W1:Y:S01]  /*0260*/  LDCU UR5, c[0x0][0x3a8] ;  /* 0x00007500ff0577ac */ /* 0x000e620008000800 */
[----:B------:R-:W-:Y:S01]  /*0270*/  UMOV UR8, 0x1 ;  /* 0x0000000100087882 */ /* 0x000fe20000000000 */
[----:B------:R-:W-:Y:S01]  /*0280*/  UMOV UR4, 0xdeece66d ;  /* 0xdeece66d00047882 */ /* 0x000fe20000000000 */
[----:B------:R-:W2:Y:S01]  /*0290*/  LDCU.64 UR14, c[0x0][0x398] ;  /* 0x00007300ff0e77ac */ /* 0x000ea20008000a00 */
[----:B0-----:R-:W-:Y:S02]  /*02a0*/  UIADD3 UR16, UPT, UPT, -UR7, 0x10, URZ ;  /* 0x0000001007107890 */ /* 0x001fe4000fffe1ff */
[----:B------:R-:W-:Y:S02]  /*02b0*/  USHF.L.U32 UR17, UR6, UR7, URZ ;  /* 0x0000000706117299 */ /* 0x000fe400080006ff */
[----:B------:R-:W-:-:S02]  /*02c0*/  UIADD3 UR7, UPT, UPT, -UR7, 0x20, URZ ;  /* 0x0000002007077890 */ /* 0x000fc4000fffe1ff */
[----:B------:R-:W-:Y:S02]  /*02d0*/  USHF.L.U64.HI UR18, UR6, UR16, 0xffffffff ;  /* 0xffffffff06127499 */ /* 0x000fe40008010210 */
[----:B------:R-:W-:Y:S02]  /*02e0*/  USHF.L.U32 UR19, UR6, UR16, URZ ;  /* 0x0000001006137299 */ /* 0x000fe400080006ff */
[----:B------:R-:W-:Y:S02]  /*02f0*/  USHF.L.U64.HI UR20, UR6, UR7, 0xffffffff ;  /* 0xffffffff06147499 */ /* 0x000fe40008010207 */
[----:B------:R-:W-:Y:S02]  /*0300*/  USHF.L.U32 UR6, UR6, UR7, URZ ;  /* 0x0000000706067299 */ /* 0x000fe400080006ff */
[----:B------:R-:W-:Y:S02]  /*0310*/  USHF.L.U64.HI UR21, UR8, UR16, URZ ;  /* 0x0000001008157299 */ /* 0x000fe400080102ff */
[----:B-1----:R-:W-:-:S02]  /*0320*/  ULOP3.LUT UR5, UR17, UR5, URZ, 0xc, !UPT ;  /* 0x0000000511057292 */ /* 0x002fc4000f8e0cff */
[----:B------:R-:W-:Y:S02]  /*0330*/  USHF.R.U64 UR7, UR4, UR7, 0x5 ;  /* 0x0000000504077499 */ /* 0x000fe40008001207 */
[----:B--2---:R-:W-:-:S12]  /*0340*/  USHF.L.U32 UR8, UR8, UR16, URZ ;  /* 0x0000001008087299 */ /* 0x004fd800080006ff */
.L_x_33:
[----:B------:R-:W-:Y:S01]  /*0350*/  LOP3.LUT R13, R5, 0xe66d, RZ, 0x3c, !PT ;  /* 0x0000e66d050d7812 */ /* 0x000fe200078e3cff */
[C---:B------:R-:W-:Y:S01]  /*0360*/  IMAD R10, R0.reuse, 0x772c5f11, RZ ;  /* 0x772c5f11000a7824 */ /* 0x040fe200078e02ff */
[----:B------:R-:W-:Y:S01]  /*0370*/  BSSY.RECONVERGENT B1, `(.L_x_3) ;  /* 0x00000c5000017945 */ /* 0x000fe20003800200 */
[----:B------:R-:W-:Y:S02]  /*0380*/  IMAD R4, R0, -0x4b9ff597, RZ ;  /* 0xb4600a6900047824 */ /* 0x000fe400078e02ff */
[----:B0-----:R-:W-:Y:S02]  /*0390*/  IMAD.MOV.U32 R6, RZ, RZ, -0x6bd21946 ;  /* 0x942de6baff067424 */ /* 0x001fe400078e00ff */
[----:B------:R-:W-:Y:S02]  /*03a0*/  IMAD.MOV.U32 R7, RZ, RZ, 0x40 ;  /* 0x00000040ff077424 */ /* 0x000fe400078e00ff */
[----:B------:R-:W-:Y:S02]  /*03b0*/  IMAD.MOV.U32 R8, RZ, RZ, 0x73c4cd04 ;  /* 0x73c4cd04ff087424 */ /* 0x000fe400078e00ff */
[----:B------:R-:W-:-:S02]  /*03c0*/  IMAD.MOV.U32 R9, RZ, RZ, 0x2d38 ;  /* 0x00002d38ff097424 */ /* 0x000fc400078e00ff */
[C---:B------:R-:W-:Y:S02]  /*03d0*/  IMAD R17, R13.reuse, 0x32eb, R10 ;  /* 0x000032eb0d117824 */ /* 0x040fe400078e020a */
[C---:B------:R-:W-:Y:S02]  /*03e0*/  IMAD R15, R13.reuse, 0xbb20, R4 ;  /* 0x0000bb200d0f7824 */ /* 0x040fe400078e0204 */
[----:B------:R-:W-:-:S04]  /*03f0*/  IMAD.WIDE.U32 R10, R13, -0x4b9ff597, R6 ;  /* 0xb4600a690d0a7825 */ /* 0x000fc800078e0006 */
[----:B------:R-:W-:-:S04]  /*0400*/  IMAD.WIDE.U32 R12, R13, 0x772c5f11, R8 ;  /* 0x772c5f110d0c7825 */ /* 0x000fc800078e0008 */
[----:B------:R-:W-:Y:S02]  /*0410*/  IMAD.IADD R15, R11, 0x1, R15 ;  /* 0x000000010b0f7824 */ /* 0x000fe400078e020f */
[----:B------:R-:W-:-:S03]  /*0420*/  IMAD.IADD R11, R13, 0x1, R17 ;  /* 0x000000010d0b7824 */ /* 0x000fc600078e0211 */
[----:B------:R-:W-:Y:S02]  /*0430*/  SHF.R.U64 R13, R10, 0x10, R15 ;  /* 0x000000100a0d7819 */ /* 0x000fe4000000120f */
[----:B------:R-:W-:Y:S02]  /*0440*/  SHF.R.U64 R4, R12, 0x10, R11 ;  /* 0x000000100c047819 */ /* 0x000fe4000000120b */
[----:B------:R-:W-:-:S03]  /*0450*/  LOP3.LUT R11, R5, 0xffff, R2, 0x78, !PT ;  /* 0x0000ffff050b7812 */ /* 0x000fc600078e7802 */
[----:B------:R-:W-:-:S04]  /*0460*/  IMAD.IADD R4, R13, 0x1, -R4 ;  /* 0x000000010d047824 */ /* 0x000fc800078e0a04 */
[----:B------:R-:W-:-:S05]  /*0470*/  IMAD R4, R4, 0x3, RZ ;  /* 0x0000000304047824 */ /* 0x000fca00078e02ff */
[----:B------:R-:W-:-:S04]  /*0480*/  LOP3.LUT R10, R4, 0xffff, RZ, 0xc0, !PT ;  /* 0x0000ffff040a7812 */ /* 0x000fc800078ec0ff */
[----:B------:R-:W-:Y:S02]  /*0490*/  IADD3 R14, P0, PT, -R10, R11, RZ ;  /* 0x0000000b0a0e7210 */ /* 0x000fe40007f1e1ff */
[----:B------:R-:W0:Y:S02]  /*04a0*/  LDC R10, c[0x0][0x3a0] ;  /* 0x0000e800ff0a7b82 */ /* 0x000e240000000800 */
[----:B------:R-:W-:Y:S02]  /*04b0*/  IADD3 R13, P1, PT, R14, -0x1, RZ ;  /* 0xffffffff0e0d7810 */ /* 0x000fe40007f3e0ff */
[----:B------:R-:W-:Y:S02]  /*04c0*/  IADD3.X R15, PT, PT, R0, -0x1, RZ, P0, !PT ;  /* 0xffffffff000f7810 */ /* 0x000fe400007fe4ff */
[----:B------:R-:W-:Y:S02]  /*04d0*/  LOP3.LUT R13, R13, R14, RZ, 0xc0, !PT ;  /* 0x0000000e0d0d7212 */ /* 0x000fe400078ec0ff */
[----:B------:R-:W-:-:S02]  /*04e0*/  IADD3.X R12, PT, PT, R15, -0x1, RZ, P1, !PT ;  /* 0xffffffff0f0c7810 */ /* 0x000fc40000ffe4ff */
[----:B------:R-:W-:Y:S02]  /*04f0*/  POPC R11, R13 ;  /* 0x0000000d000b7309 */ /* 0x000fe40000000000 */
[----:B------:R-:W-:-:S06]  /*0500*/  LOP3.LUT R12, R12, R15, RZ, 0xc0, !PT ;  /* 0x0000000f0c0c7212 */ /* 0x000fcc00078ec0ff */
[----:B------:R-:W1:Y:S02]  /*0510*/  POPC R12, R12 ;  /* 0x0000000c000c7309 */ /* 0x000e640000000000 */
[----:B-1----:R-:W-:-:S05]  /*0520*/  IMAD.IADD R11, R11, 0x1, R12 ;  /* 0x000000010b0b7824 */ /* 0x002fca00078e020c */
[----:B0-----:R-:W-:-:S13]  /*0530*/  ISETP.GT.AND P0, PT, R11, R10, PT ;  /* 0x0000000a0b00720c */ /* 0x001fda0003f04270 */
[----:B------:R-:W-:Y:S05]  /*0540*/  @!P0 BRA `(.L_x_4) ;  /* 0x00000008009c8947 */ /* 0x000fea0003800000 */
[----:B------:R-:W0:Y:S01]  /*0550*/  LDCU.64 UR10, c[0x0][0x3a8] ;  /* 0x00007500ff0a77ac */ /* 0x000e220008000a00 */
[----:B------:R-:W-:Y:S01]  /*0560*/  ISETP.NE.AND P0, PT, R10, RZ, PT ;  /* 0x000000ff0a00720c */ /* 0x000fe20003f05270 */
[----:B0-----:R-:W-:Y:S02]  /*0570*/  IMAD R11, R15, UR10, RZ ;  /* 0x0000000a0f0b7c24 */ /* 0x001fe4000f8e02ff */
[----:B------:R-:W-:-:S04]  /*0580*/  IMAD.WIDE.U32 R12, R14, UR10, RZ ;  /* 0x0000000a0e0c7c25 */ /* 0x000fc8000f8e00ff */
[----:B------:R-:W-:-:S04]  /*0590*/  IMAD R11, R14, UR11, R11 ;  /* 0x0000000b0e0b7c24 */ /* 0x000fc8000f8e020b */
[----:B------:R-:W-:Y:S02]  /*05a0*/  IMAD.IADD R13, R13, 0x1, R11 ;  /* 0x000000010d0d7824 */ /* 0x000fe400078e020b */
[----:B------:R-:W-:-:S03]  /*05b0*/  IMAD.U32 R11, RZ, RZ, UR19 ;  /* 0x00000013ff0b7e24 */ /* 0x000fc6000f8e00ff */
[-CC-:B------:R-:W-:Y:S02]  /*05c0*/  SHF.R.U64 R12, R12, R10.reuse, R13.reuse ;  /* 0x0000000a0c0c7219 */ /* 0x180fe4000000120d */
[----:B------:R-:W-:Y:S02]  /*05d0*/  SHF.R.U32.HI R13, RZ, R10, R13 ;  /* 0x0000000aff0d7219 */ /* 0x000fe4000001160d */
[----:B------:R-:W-:Y:S02]  /*05e0*/  LOP3.LUT R12, R11, 0x5deec, R12, 0x6, !PT ;  /* 0x0005deec0b0c7812 */ /* 0x000fe400078e060c */
[----:B------:R-:W-:Y:S01]  /*05f0*/  LOP3.LUT R13, R13, UR18, RZ, 0x30, !PT ;  /* 0x000000120d0d7c12 */ /* 0x000fe2000f8e30ff */
[----:B------:R-:W-:Y:S06]  /*0600*/  @!P0 BRA `(.L_x_5) ;  /* 0x0000000000948947 */ /* 0x000fec0003800000 */
[C---:B------:R-:W-:Y:S01]  /*0610*/  LEA R17, P0, R12.reuse, R5, 0x10 ;  /* 0x000000050c117211 */ /* 0x040fe200078080ff */
[----:B------:R-:W-:Y:S02]  /*0620*/  IMAD.U32 R16, RZ, RZ, UR20 ;  /* 0x00000014ff107e24 */ /* 0x000fe4000f8e00ff */
[----:B------:R-:W-:Y:S01]  /*0630*/  IMAD.U32 R14, RZ, RZ, UR6 ;  /* 0x00000006ff0e7e24 */ /* 0x000fe2000f8e00ff */
[----:B------:R-:W-:-:S04]  /*0640*/  LEA.HI.X R11, R12, R0, R13, 0x10, P0 ;  /* 0x000000000c0b7211 */ /* 0x000fc800000f840d */
[----:B------:R-:W-:Y:S02]  /*0650*/  LOP3.LUT R11, R16, 0x5, R11, 0x6, !PT ;  /* 0x00000005100b7812 */ /* 0x000fe400078e060b */
[----:B------:R-:W-:-:S03]  /*0660*/  LOP3.LUT R17, R14, 0xdeece66d, R17, 0x6, !PT ;  /* 0xdeece66d0e117812 */ /* 0x000fc600078e0611 */
[C---:B------:R-:W-:Y:S02]  /*0670*/  IMAD R16, R11.reuse, -0x4b9ff597, RZ ;  /* 0xb4600a690b107824 */ /* 0x040fe400078e02ff */
[----:B------:R-:W-:Y:S02]  /*0680*/  IMAD R18, R11, 0x772c5f11, RZ ;  /* 0x772c5f110b127824 */ /* 0x000fe400078e02ff */
[----:B------:R-:W-:-:S04]  /*0690*/  IMAD.WIDE.U32 R14, R17, 0x772c5f11, R8 ;  /* 0x772c5f11110e7825 */ /* 0x000fc800078e0008 */
[C---:B------:R-:W-:Y:S02]  /*06a0*/  IMAD R19, R17.reuse, 0xbb20, R16 ;  /* 0x0000bb2011137824 */ /* 0x040fe400078e0210 */
[C---:B------:R-:W-:Y:S02]  /*06b0*/  IMAD R11, R17.reuse, 0x32eb, R18 ;  /* 0x000032eb110b7824 */ /* 0x040fe400078e0212 */
[----:B------:R-:W-:-:S04]  /*06c0*/  IMAD.WIDE.U32 R16, R17, -0x4b9ff597, R6 ;  /* 0xb4600a6911107825 */ /* 0x000fc800078e0006 */
[----:B------:R-:W-:Y:S02]  /*06d0*/  IMAD.IADD R11, R15, 0x1, R11 ;  /* 0x000000010f0b7824 */ /* 0x000fe400078e020b */
[----:B------:R-:W-:-:S03]  /*06e0*/  IMAD.IADD R15, R17, 0x1, R19 ;  /* 0x00000001110f7824 */ /* 0x000fc600078e0213 */
[----:B------:R-:W-:Y:S02]  /*06f0*/  SHF.R.U64 R14, R14, 0x10, R11 ;  /* 0x000000100e0e7819 */ /* 0x000fe4000000120b */
[----:B------:R-:W-:Y:S02]  /*0700*/  SHF.R.U64 R11, R16, 0x10, R15 ;  /* 0x00000010100b7819 */ /* 0x000fe4000000120f */
[----:B------:R-:W-:Y:S02]  /*0710*/  LEA.HI R14, R14, R14, RZ, 0x1 ;  /* 0x0000000e0e0e7211 */ /* 0x000fe400078f08ff */
[----:B------:R-:W-:Y:S02]  /*0720*/  LEA.HI R11, R11, R11, RZ, 0x1 ;  /* 0x0000000b0b0b7211 */ /* 0x000fe400078f08ff */
[----:B------:R-:W-:Y:S02]  /*0730*/  LOP3.LUT R14, R14, 0x1, RZ, 0xcf, !PT ;  /* 0x000000010e0e7812 */ /* 0x000fe400078ecfff */
[----:B------:R-:W-:-:S02]  /*0740*/  LOP3.LUT R11, R11, 0x1, RZ, 0xfc, !PT ;  /* 0x000000010b0b7812 */ /* 0x000fc400078efcff */
[----:B------:R-:W-:Y:S02]  /*0750*/  SHF.R.S32.HI R16, RZ, 0x1f, R14 ;  /* 0x0000001fff107819 */ /* 0x000fe4000001140e */
[----:B------:R-:W-:-:S04]  /*0760*/  IADD3 R14, P0, PT, R11, R14, RZ ;  /* 0x0000000e0b0e7210 */ /* 0x000fc80007f1e0ff */
[----:B------:R-:W-:Y:S01]  /*0770*/  LEA.HI.X.SX32 R16, R11, R16, 0x1, P0 ;  /* 0x000000100b107211 */ /* 0x000fe200000f0eff */
[----:B------:R-:W-:Y:S01]  /*0780*/  IMAD.WIDE.U32 R14, R14, 0x3, RZ ;  /* 0x000000030e0e7825 */ /* 0x000fe200078e00ff */
[----:B------:R-:W-:-:S03]  /*0790*/  SHF.R.U64 R11, R2, 0x10, RZ ;  /* 0x00000010020b7819 */ /* 0x000fc600000012ff */
[----:B------:R-:W-:Y:S01]  /*07a0*/  IMAD R17, R16, 0x3, RZ ;  /* 0x0000000310117824 */ /* 0x000fe200078e02ff */
[----:B------:R-:W-:-:S03]  /*07b0*/  LOP3.LUT R16, R12, UR17, R11, 0x12, !PT ;  /* 0x000000110c107c12 */ /* 0x000fc6000f8e120b */
[----:B------:R-:W-:-:S05]  /*07c0*/  IMAD.IADD R15, R15, 0x1, R17 ;  /* 0x000000010f0f7824 */ /* 0x000fca00078e0211 */
[----:B------:R-:W-:-:S05]  /*07d0*/  SHF.R.U64 R11, R14, 0x10, R15 ;  /* 0x000000100e0b7819 */ /* 0x000fca000000120f */
[----:B------:R-:W-:-:S05]  /*07e0*/  IMAD.IADD R11, R16, 0x1, -R11 ;  /* 0x00000001100b7824 */ /* 0x000fca00078e0a0b */
[----:B------:R-:W-:-:S05]  /*07f0*/  LOP3.LUT R11, R11, UR17, RZ, 0x30, !PT ;  /* 0x000000110b0b7c12 */ /* 0x000fca000f8e30ff */
[----:B------:R-:W-:-:S05]  /*0800*/  IMAD R11, R11, UR5, RZ ;  /* 0x000000050b0b7c24 */ /* 0x000fca000f8e02ff */
[----:B------:R-:W-:-:S04]  /*0810*/  LOP3.LUT R11, R11, UR7, RZ, 0x3c, !PT ;  /* 0x000000070b0b7c12 */ /* 0x000fc8000f8e3cff */
[----:B------:R-:W-:-:S04]  /*0820*/  SHF.L.U32 R11, R11, UR16, RZ ;  /* 0x000000100b0b7c19 */ /* 0x000fc800080006ff */
[----:B------:R-:W-:-:S04]  /*0830*/  LOP3.LUT R11, R11, 0xffff, RZ, 0xc0, !PT ;  /* 0x0000ffff0b0b7812 */ /* 0x000fc800078ec0ff */
[----:B------:R-:W-:-:S05]  /*0840*/  IADD3 R12, P0, PT, R11, R12, RZ ;  /* 0x0000000c0b0c7210 */ /* 0x000fca0007f1e0ff */
[----:B------:R-:W-:-:S08]  /*0850*/  IMAD.X R13, RZ, RZ, R13, P0 ;  /* 0x000000ffff0d7224 */ /* 0x000fd000000e060d */
.L_x_5:
[----:B------:R-:W-:Y:S01]  /*0860*/  LEA R11, P0, R12, R5, 0x10 ;  /* 0x000000050c0b7211 */ /* 0x000fe200078080ff */
[----:B------:R-:W-:-:S03]  /*0870*/  UMOV UR4, URZ ;  /* 0x000000ff00047c82 */ /* 0x000fc60008000000 */
[----:B------:R-:W-:Y:S02]  /*0880*/  LOP3.LUT R15, R11, 0xdeece66d, RZ, 0x3c, !PT ;  /* 0xdeece66d0b0f7812 */ /* 0x000fe400078e3cff */
[----:B------:R-:W-:-:S03]  /*0890*/  LEA.HI.X R12, R12, R0, R13, 0x10, P0 ;  /* 0x000000000c0c7211 */ /* 0x000fc600000f840d */
[----:B------:R-:W-:-:S04]  /*08a0*/  IMAD.WIDE.U32 R8, R15, 0x772c5f11, R8 ;  /* 0x772c5f110f087825 */ /* 0x000fc800078e0008 */
[C---:B------:R-:W-:Y:S02]  /*08b0*/  IMAD R9, R15.reuse, 0x32eb, R9 ;  /* 0x000032eb0f097824 */ /* 0x040fe400078e0209 */
[----:B------:R-:W-:-:S03]  /*08c0*/  IMAD.WIDE.U32 R6, R15, -0x4b9ff597, R6 ;  /* 0xb4600a690f067825 */ /* 0x000fc600078e0006 */
[----:B------:R-:W-:Y:S01]  /*08d0*/  SHF.R.U64 R8, R8, 0x10, R9 ;  /* 0x0000001008087819 */ /* 0x000fe20000001209 */
[----:B------:R-:W-:-:S03]  /*08e0*/  IMAD R9, R15, 0xbb20, R7 ;  /* 0x0000bb200f097824 */ /* 0x000fc600078e0207 */
[----:B------:R-:W-:-:S04]  /*08f0*/  LEA.HI R8, R8, R8, RZ, 0x1 ;  /* 0x0000000808087211 */ /* 0x000fc800078f08ff */
[----:B------:R-:W-:Y:S02]  /*0900*/  LOP3.LUT R7, R8, 0x1, RZ, 0xfc, !PT ;  /* 0x0000000108077812 */ /* 0x000fe400078efcff */
[----:B------:R-:W-:-:S03]  /*0910*/  SHF.R.U64 R8, R6, 0x10, R9 ;  /* 0x0000001006087819 */ /* 0x000fc60000001209 */
[----:B------:R-:W-:Y:S01]  /*0920*/  IMAD.WIDE.U32 R6, R7, -0x3, RZ ;  /* 0xfffffffd07067825 */ /* 0x000fe200078e00ff */
[----:B------:R-:W-:-:S03]  /*0930*/  LEA.HI R8, R8, R8, RZ, 0x1 ;  /* 0x0000000808087211 */ /* 0x000fc600078f08ff */
[----:B------:R-:W-:Y:S01]  /*0940*/  VIADD R7, R7, UR4 ;  /* 0x0000000407077c36 */ /* 0x000fe20008000000 */
[----:B------:R-:W-:-:S05]  /*0950*/  LOP3.LUT R9, R8, 0x1, RZ, 0xfc, !PT ;  /* 0x0000000108097812 */ /* 0x000fca00078efcff */
[----:B------:R-:W-:Y:S01]  /*0960*/  IMAD.WIDE.U32 R6, R9, 0x3, R6 ;  /* 0x0000000309067825 */ /* 0x000fe200078e0006 */
[----:B------:R-:W-:-:S03]  /*0970*/  LOP3.LUT R9, R11, R2, RZ, 0x3c, !PT ;  /* 0x000000020b097212 */ /* 0x000fc600078e3cff */
[----:B------:R-:W-:-:S05]  /*0980*/  VIADD R7, R7, UR4 ;  /* 0x0000000407077c36 */ /* 0x000fca0008000000 */
[----:B------:R-:W-:Y:S02]  /*0990*/  SHF.R.U64 R8, R6, 0x10, R7 ;  /* 0x0000001006087819 */ /* 0x000fe40000001207 */
[----:B------:R-:W-:Y:S02]  /*09a0*/  SHF.R.U64 R7, R9, 0x10, R12 ;  /* 0x0000001009077819 */ /* 0x000fe4000000120c */
[----:B------:R-:W-:-:S04]  /*09b0*/  LOP3.LUT R8, R8, 0xffff, RZ, 0xc0, !PT ;  /* 0x0000ffff08087812 */ /* 0x000fc800078ec0ff */
[----:B------:R-:W-:-:S04]  /*09c0*/  IADD3 R8, P0, PT, -R8, R7, RZ ;  /* 0x0000000708087210 */ /* 0x000fc80007f1e1ff */
[----:B------:R-:W-:-:S05]  /*09d0*/  LEA.HI.X R6, R12, 0xffffffff, RZ, 0x10, P0 ;  /* 0xffffffff0c067811 */ /* 0x000fca00000f84ff */
[----:B------:R-:W-:Y:S02]  /*09e0*/  IMAD R9, R6, UR10, RZ ;  /* 0x0000000a06097c24 */ /* 0x000fe4000f8e02ff */
[----:B------:R-:W-:-:S04]  /*09f0*/  IMAD.WIDE.U32 R6, R8, UR10, RZ ;  /* 0x0000000a08067c25 */ /* 0x000fc8000f8e00ff */
[----:B------:R-:W-:Y:S02]  /*0a00*/  IMAD R9, R8, UR11, R9 ;  /* 0x0000000b08097c24 */ /* 0x000fe4000f8e0209 */
[----:B------:R-:W-:Y:S02]  /*0a10*/  IMAD.U32 R8, RZ, RZ, UR19 ;  /* 0x00000013ff087e24 */ /* 0x000fe4000f8e00ff */
[----:B------:R-:W-:-:S05]  /*0a20*/  IMAD.IADD R7, R7, 0x1, R9 ;  /* 0x0000000107077824 */ /* 0x000fca00078e0209 */
[-CC-:B------:R-:W-:Y:S02]  /*0a30*/  SHF.R.U64 R13, R6, R10.reuse, R7.reuse ;  /* 0x0000000a060d7219 */ /* 0x180fe40000001207 */
[----:B------:R-:W-:Y:S02]  /*0a40*/  SHF.R.U32.HI R10, RZ, R10, R7 ;  /* 0x0000000aff0a7219 */ /* 0x000fe40000011607 */
[----:B------:R-:W-:Y:S02]  /*0a50*/  LOP3.LUT R13, R8, 0x5, R13, 0x6, !PT ;  /* 0x00000005080d7812 */ /* 0x000fe400078e060d */
[----:B------:R-:W-:Y:S02]  /*0a60*/  LOP3.LUT R10, R10, UR18, RZ, 0x30, !PT ;  /* 0x000000120a0a7c12 */ /* 0x000fe4000f8e30ff */
[----:B------:R-:W-:-:S04]  /*0a70*/  ISETP.GT.U32.AND P0, PT, R13, 0xffff, PT ;  /* 0x0000ffff0d00780c */ /* 0x000fc80003f04070 */
[----:B------:R-:W-:-:S13]  /*0a80*/  ISETP.GT.U32.AND.EX P0, PT, R10, RZ, PT, P0 ;  /* 0x000000ff0a00720c */ /* 0x000fda0003f04100 */
[----:B------:R-:W-:Y:S05]  /*0a90*/  @P0 BRA `(.L_x_4) ;  /* 0x0000000400480947 */ /* 0x000fea0003800000 */
.L_x_8:
[----:B0-----:R-:W-:Y:S01]  /*0aa0*/  IADD3 R6, P0, PT, RZ, R11, RZ ;  /* 0x0000000bff067210 */ /* 0x001fe20007f1e0ff */
[----:B------:R-:W-:Y:S01]  /*0ab0*/  IMAD.MOV.U32 R8, RZ, RZ, 0xb0000 ;  /* 0x000b0000ff087424 */ /* 0x000fe200078e00ff */
[----:B------:R-:W-:Y:S01]  /*0ac0*/  BSSY.RECONVERGENT B2, `(.L_x_6) ;  /* 0x000004e000027945 */ /* 0x000fe20003800200 */
[----:B------:R-:W-:Y:S01]  /*0ad0*/  IMAD.MOV.U32 R9, RZ, RZ, 0x0 ;  /* 0x00000000ff097424 */ /* 0x000fe200078e00ff */
[----:B------:R-:W-:Y:S01]  /*0ae0*/  LOP3.LUT R19, R6, 0xdeece66d, RZ, 0x3c, !PT ;  /* 0xdeece66d06137812 */ /* 0x000fe200078e3cff */
[----:B------:R-:W-:Y:S02]  /*0af0*/  IMAD.X R7, R13, 0x1, R12, P0 ;  /* 0x000000010d077824 */ /* 0x000fe400000e060c */
[----:B------:R-:W-:Y:S02]  /*0b00*/  IMAD.MOV.U32 R14, RZ, RZ, -0x19460000 ;  /* 0xe6ba0000ff0e7424 */ /* 0x000fe400078e00ff */
[----:B------:R-:W-:Y:S01]  /*0b10*/  IMAD.MOV.U32 R15, RZ, RZ, 0x40942d ;  /* 0x0040942dff0f7424 */ /* 0x000fe200078e00ff */
[----:B------:R-:W-:Y:S01]  /*0b20*/  LOP3.LUT R18, R7, 0xffff, RZ, 0xc0, !PT ;  /* 0x0000ffff07127812 */ /* 0x000fe200078ec0ff */
[----:B------:R-:W-:-:S03]  /*0b30*/  IMAD.HI.U32 R20, R19, -0x19930000, R8 ;  /* 0xe66d000013147827 */ /* 0x000fc600078e0008 */
[----:B------:R-:W-:Y:S01]  /*0b40*/  LOP3.LUT R18, R18, 0x5, RZ, 0x3c, !PT ;  /* 0x0000000512127812 */ /* 0x000fe200078e3cff */
[----:B------:R-:W-:Y:S02]  /*0b50*/  IMAD.MOV.U32 R16, RZ, RZ, 0x593d0000 ;  /* 0x593d0000ff107424 */ /* 0x000fe400078e00ff */
[----:B------:R-:W-:Y:S02]  /*0b60*/  IMAD.MOV.U32 R17, RZ, RZ, 0xaa8544e ;  /* 0x0aa8544eff117424 */ /* 0x000fe400078e00ff */
[C---:B------:R-:W-:Y:S02]  /*0b70*/  IMAD R22, R18.reuse, -0x19930000, RZ ;  /* 0xe66d000012167824 */ /* 0x040fe400078e02ff */
[----:B------:R-:W-:Y:S02]  /*0b80*/  IMAD.MOV.U32 R8, RZ, RZ, -0x32fc0000 ;  /* 0xcd040000ff087424 */ /* 0x000fe400078e00ff */
[----:B------:R-:W-:Y:S02]  /*0b90*/  IMAD.MOV.U32 R9, RZ, RZ, 0x2d3873c4 ;  /* 0x2d3873c4ff097424 */ /* 0x000fe400078e00ff */
[----:B------:R-:W-:-:S02]  /*0ba0*/  IMAD R24, R18, 0xa690000, RZ ;  /* 0x0a69000012187824 */ /* 0x000fc400078e02ff */
[----:B------:R-:W-:-:S04]  /*0bb0*/  IMAD.HI.U32 R14, R19, 0xa690000, R14 ;  /* 0x0a690000130e7827 */ /* 0x000fc800078e000e */
[----:B------:R-:W-:-:S04]  /*0bc0*/  IMAD.HI.U32 R16, R19, -0x3b4b0000, R16 ;  /* 0xc4b5000013107827 */ /* 0x000fc800078e0010 */
[C---:B------:R-:W-:Y:S02]  /*0bd0*/  IMAD R15, R19.reuse, 0x5deec, R22 ;  /* 0x0005deec130f7824 */ /* 0x040fe400078e0216 */
[C---:B------:R-:W-:Y:S02]  /*0be0*/  IMAD R17, R19.reuse, -0x44df4ba0, R24 ;  /* 0xbb20b46013117824 */ /* 0x040fe400078e0218 */
[----:B------:R-:W-:-:S04]  /*0bf0*/  IMAD.HI.U32 R21, R19, 0x5f110000, R8 ;  /* 0x5f11000013157827 */ /* 0x000fc800078e0008 */
[C---:B------:R-:W-:Y:S02]  /*0c00*/  IMAD R8, R18.reuse, -0x3b4b0000, RZ ;  /* 0xc4b5000012087824 */ /* 0x040fe400078e02ff */
[----:B------:R-:W-:Y:S02]  /*0c10*/  IMAD R22, R18, 0x5f110000, RZ ;  /* 0x5f11000012167824 */ /* 0x000fe400078e02ff */
[----:B------:R-:W-:Y:S02]  /*0c20*/  IMAD.IADD R18, R20, 0x1, R15 ;  /* 0x0000000114127824 */ /* 0x000fe400078e020f */
[----:B------:R-:W-:Y:S02]  /*0c30*/  IMAD.IADD R15, R14, 0x1, R17 ;  /* 0x000000010e0f7824 */ /* 0x000fe400078e0211 */
[C---:B------:R-:W-:Y:S01]  /*0c40*/  IMAD R9, R19.reuse, -0x2b6742f6, R8 ;  /* 0xd498bd0a13097824 */ /* 0x040fe200078e0208 */
[----:B------:R-:W-:Y:S01]  /*0c50*/  LOP3.LUT R18, R18, 0xffff, RZ, 0xc0, !PT ;  /* 0x0000ffff12127812 */ /* 0x000fe200078ec0ff */
[----:B------:R-:W-:Y:S01]  /*0c60*/  IMAD R14, R19, 0x32eb772c, R22 ;  /* 0x32eb772c130e7824 */ /* 0x000fe200078e0216 */
[----:B------:R-:W-:Y:S01]  /*0c70*/  IADD3 R8, P0, PT, RZ, R15, RZ ;  /* 0x0000000fff087210 */ /* 0x000fe20007f1e0ff */
[----:B------:R-:W-:-:S02]  /*0c80*/  IMAD.IADD R9, R16, 0x1, R9 ;  /* 0x0000000110097824 */ /* 0x000fc400078e0209 */
[----:B------:R-:W-:Y:S01]  /*0c90*/  IMAD.IADD R14, R21, 0x1, R14 ;  /* 0x00000001150e7824 */ /* 0x000fe200078e020e */
[----:B------:R-:W-:Y:S02]  /*0ca0*/  LEA.HI.X.SX32 R16, R15, R18, 0x1, P0 ;  /* 0x000000120f107211 */ /* 0x000fe400000f0eff */
[----:B------:R-:W-:Y:S02]  /*0cb0*/  LOP3.LUT R9, R9, 0xffff, RZ, 0xc0, !PT ;  /* 0x0000ffff09097812 */ /* 0x000fe400078ec0ff */
[----:B------:R-:W-:Y:S02]  /*0cc0*/  IADD3 R15, P0, PT, RZ, R14, RZ ;  /* 0x0000000eff0f7210 */ /* 0x000fe40007f1e0ff */
[----:B------:R-:W-:Y:S02]  /*0cd0*/  LOP3.LUT R8, R8, 0xfffffffe, RZ, 0xc0, !PT ;  /* 0xfffffffe08087812 */ /* 0x000fe400078ec0ff */
[----:B------:R-:W-:Y:S02]  /*0ce0*/  LOP3.LUT R16, R16, 0xffff, RZ, 0xc0, !PT ;  /* 0x0000ffff10107812 */ /* 0x000fe400078ec0ff */
[----:B------:R-:W-:Y:S01]  /*0cf0*/  LEA.HI.X.SX32 R14, R14, R9, 0x1, P0 ;  /* 0x000000090e0e7211 */ /* 0x000fe200000f0eff */
[----:B------:R-:W-:Y:S01]  /*0d00*/  IMAD.WIDE.U32 R8, R8, 0x3, RZ ;  /* 0x0000000308087825 */ /* 0x000fe200078e00ff */
[----:B------:R-:W-:-:S02]  /*0d10*/  LOP3.LUT R15, R15, 0xfffffffe, RZ, 0xc0, !PT ;  /* 0xfffffffe0f0f7812 */ /* 0x000fc400078ec0ff */
[----:B------:R-:W-:Y:S01]  /*0d20*/  LOP3.LUT R14, R14, 0xffff, RZ, 0xc0, !PT ;  /* 0x0000ffff0e0e7812 */ /* 0x000fe200078ec0ff */
[----:B------:R-:W-:Y:S01]  /*0d30*/  IMAD R17, R16, 0x3, RZ ;  /* 0x0000000310117824 */ /* 0x000fe200078e02ff */
[----:B------:R-:W-:-:S03]  /*0d40*/  IADD3 R13, P0, PT, R13, UR8, RZ ;  /* 0x000000080d0d7c10 */ /* 0x000fc6000ff1e0ff */
[----:B------:R-:W-:Y:S01]  /*0d50*/  IMAD.IADD R9, R9, 0x1, R17 ;  /* 0x0000000109097824 */ /* 0x000fe200078e0211 */
[----:B------:R-:W-:Y:S01]  /*0d60*/  IADD3.X R10, PT, PT, R10, UR21, RZ, P0, !PT ;  /* 0x000000150a0a7c10 */ /* 0x000fe200087fe4ff */
[----:B------:R-:W-:Y:S01]  /*0d70*/  IMAD R14, R14, -0x3, RZ ;  /* 0xfffffffd0e0e7824 */ /* 0x000fe200078e02ff */
[----:B------:R-:W-:Y:S01]  /*0d80*/  ISETP.GE.U32.AND P1, PT, R13, 0x10000, PT ;  /* 0x000100000d00780c */ /* 0x000fe20003f26070 */
[----:B------:R-:W-:-:S03]  /*0d90*/  IMAD.WIDE.U32 R8, R15, -0x3, R8 ;  /* 0xfffffffd0f087825 */ /* 0x000fc600078e0008 */
[----:B------:R-:W-:Y:S01]  /*0da0*/  ISETP.GE.U32.AND.EX P1, PT, R10, RZ, PT, P1 ;  /* 0x000000ff0a00720c */ /* 0x000fe20003f26110 */
[----:B------:R-:W-:Y:S01]  /*0db0*/  IMAD R17, R15, 0xffff, R14 ;  /* 0x0000ffff0f117824 */ /* 0x000fe200078e020e */
[----:B------:R-:W-:-:S03]  /*0dc0*/  LOP3.LUT R15, R8, R6, RZ, 0x3c, !PT ;  /* 0x00000006080f7212 */ /* 0x000fc600078e3cff */
[----:B------:R-:W-:Y:S01]  /*0dd0*/  IMAD.IADD R9, R9, 0x1, R17 ;  /* 0x0000000109097824 */ /* 0x000fe200078e0211 */
[----:B------:R-:W-:-:S04]  /*0de0*/  ISETP.NE.U32.AND P0, PT, R15, R2, PT ;  /* 0x000000020f00720c */ /* 0x000fc80003f05070 */
[----:B------:R-:W-:-:S04]  /*0df0*/  LOP3.LUT R9, R9, 0xffff, R7, 0x48, !PT ;  /* 0x0000ffff09097812 */ /* 0x000fc800078e4807 */
[----:B------:R-:W-:-:S13]  /*0e00*/  ISETP.NE.AND.EX P0, PT, R9, R3, PT, P0 ;  /* 0x000000030900720c */ /* 0x000fda0003f05300 */
[----:B------:R-:W-:Y:S05]  /*0e10*/  @P0 BRA `(.L_x_7) ;  /* 0x0000000000600947 */ /* 0x000fea0003800000 */
[----:B------:R-:W0:Y:S01]  /*0e20*/  S2R R14, SR_LANEID ;  /* 0x00000000000e7919 */ /* 0x000e220000000000 */
[----:B------:R-:W-:Y:S01]  /*0e30*/  VOTEU.ANY UR9, UPT, PT ;  /* 0x0000000000097886 */ /* 0x000fe200038e0100 */
[----:B------:R-:W1:Y:S01]  /*0e40*/  LDC.64 R8, c[0x0][0x390] ;  /* 0x0000e400ff087b82 */ /* 0x000e620000000a00 */
[----:B------:R-:W0:Y:S01]  /*0e50*/  FLO.U32 R21, UR9 ;  /* 0x0000000900157d00 */ /* 0x000e2200080e0000 */
[----:B------:R-:W-:Y:S01]  /*0e60*/  UPOPC UR10, UR9 ;  /* 0x00000009000a72bf */ /* 0x000fe20008000000 */
[----:B------:R-:W-:-:S03]  /*0e70*/  UMOV UR4, URZ ;  /* 0x000000ff00047c82 */ /* 0x000fc60008000000 */
[----:B------:R-:W-:-:S04]  /*0e80*/  UIMAD.WIDE.U32 UR10, UR10, 0x1, URZ ;  /* 0x000000010a0a78a5 */ /* 0x000fc8000f8e00ff */
[----:B------:R-:W-:Y:S02]  /*0e90*/  UIADD3 UR4, UPT, UPT, UR11, UR4, URZ ;  /* 0x000000040b047290 */ /* 0x000fe4000fffe0ff */
[----:B------:R-:W-:-:S04]  /*0ea0*/  IMAD.U32 R15, RZ, RZ, UR11 ;  /* 0x0000000bff0f7e24 */ /* 0x000fc8000f8e00ff */
[----:B------:R-:W-:Y:S01]  /*0eb0*/  IMAD.U32 R15, RZ, RZ, UR4 ;  /* 0x00000004ff0f7e24 */ /* 0x000fe2000f8e00ff */
[----:B0-----:R-:W-:Y:S01]  /*0ec0*/  ISETP.EQ.U32.AND P0, PT, R21, R14, PT ;  /* 0x0000000e1500720c */ /* 0x001fe20003f02070 */
[----:B------:R-:W-:-:S12]  /*0ed0*/  IMAD.U32 R14, RZ, RZ, UR10 ;  /* 0x0000000aff0e7e24 */ /* 0x000fd8000f8e00ff */
[----:B-1----:R-:W2:Y:S01]  /*0ee0*/  @P0 ATOMG.E.ADD.64.STRONG.GPU PT, R8, desc[UR12][R8.64], R14 ;  /* 0x8000000e080809a8 */ /* 0x002ea200081ef50c */
[----:B------:R-:W-:Y:S01]  /*0ef0*/  UMOV UR4, URZ ;  /* 0x000000ff00047c82 */ /* 0x000fe20008000000 */
[----:B------:R-:W0:Y:S02]  /*0f00*/  S2R R18, SR_LTMASK ;  /* 0x0000000000127919 */ /* 0x000e240000003900 */
[----:B0-----:R-:W-:-:S04]  /*0f10*/  LOP3.LUT R20, R18, UR9, RZ, 0xc0, !PT ;  /* 0x0000000912147c12 */ /* 0x001fc8000f8ec0ff */
[----:B------:R-:W0:Y:S01]  /*0f20*/  POPC R19, R20 ;  /* 0x0000001400137309 */ /* 0x000e220000000000 */
[----:B--2---:R-:W-:Y:S04]  /*0f30*/  SHFL.IDX PT, R16, R8, R21, 0x1f ;  /* 0x00001f1508107589 */ /* 0x004fe800000e0000 */
[----:B------:R-:W0:Y:S02]  /*0f40*/  SHFL.IDX PT, R17, R9, R21, 0x1f ;  /* 0x00001f1509117589 */ /* 0x000e2400000e0000 */
[----:B0-----:R-:W-:-:S04]  /*0f50*/  IMAD.WIDE.U32 R16, R19, 0x1, R16 ;  /* 0x0000000113107825 */ /* 0x001fc800078e0010 */
[----:B------:R-:W-:Y:S01]  /*0f60*/  VIADD R17, R17, UR4 ;  /* 0x0000000411117c36 */ /* 0x000fe20008000000 */
[----:B------:R-:W-:-:S04]  /*0f70*/  LEA R18, P0, R16, UR14, 0x3 ;  /* 0x0000000e10127c11 */ /* 0x000fc8000f8018ff */
[----:B------:R-:W-:-:S05]  /*0f80*/  LEA.HI.X R19, R16, UR15, R17, 0x3, P0 ;  /* 0x0000000f10137c11 */ /* 0x000fca00080f1c11 */
[----:B------:R0:W-:Y:S04]  /*0f90*/  STG.E.64 desc[UR12][R18.64], R6 ;  /* 0x0000000612007986 */ /* 0x0001e8000c101b0c */
.L_x_7:
[----:B------:R-:W-:Y:S05]  /*0fa0*/  BSYNC.RECONVERGENT B2 ;  /* 0x0000000000027941 */ /* 0x000fea0003800200 */
.L_x_6:
[----:B------:R-:W-:Y:S05]  /*0fb0*/  @!P1 BRA `(.L_x_8) ;  /* 0xfffffff800b89947 */ /* 0x000fea000383ffff */
.L_x_4:
[----:B------:R-:W-:Y:S05]  /*0fc0*/  BSYNC.RECONVERGENT B1 ;  /* 0x0000000000017941 */ /* 0x000fea0003800200 */
.L_x_3:
[----:B0-----:R-:W-:Y:S01]  /*0fd0*/  VIADD R6, R4, 0x3 ;  /* 0x0000000304067836 */ /* 0x001fe20000000000 */
[----:B------:R-:W-:Y:S01]  /*0fe0*/  LOP3.LUT R7, R5, 0xffff, R2, 0x78, !PT ;  /* 0x0000ffff05077812 */ /* 0x000fe200078e7802 */
[----:B------:R-:W-:Y:S03]  /*0ff0*/  BSSY.RECONVERGENT B1, `(.L_x_9) ;  /* 0x00000be000017945 */ /* 0x000fe60003800200 */
        /* <DEDUP_REMOVED lines=28> */
[----:B------:R-:W-:Y:S01]  /*11c0*/  LEA.HI.X R14, R10, R0, R7, 0x10, P0 ;  /* 0x000000000a0e7211 */ /* 0x000fe200000f8407 */
[----:B------:R-:W-:Y:S02]  /*11d0*/  IMAD.MOV.U32 R13, RZ, RZ, 0x2d38 ;  /* 0x00002d38ff0d7424 */ /* 0x000fe400078e00ff */
[----:B------:R-:W-:Y:S01]  /*11e0*/  IMAD.MOV.U32 R8, RZ, RZ, -0x6bd21946 ;  /* 0x942de6baff087424 */ /* 0x000fe200078e00ff */
[----:B------:R-:W-:Y:S01]  /*11f0*/  LOP3.LUT R14, R9, 0x5, R14, 0x6, !PT ;  /* 0x00000005090e7812 */ /* 0x000fe200078e060e */
[----:B------:R-:W-:Y:S01]  /*1200*/  IMAD.MOV.U32 R9, RZ, RZ, 0x40 ;  /* 0x00000040ff097424 */ /* 0x000fe200078e00ff */
[----:B------:R-:W-:Y:S01]  /*1210*/  LOP3.LUT R11, R12, 0xdeece66d, R11, 0x6, !PT ;  /* 0xdeece66d0c0b7812 */ /* 0x000fe200078e060b */
[----:B------:R-:W-:-:S02]  /*1220*/  IMAD.MOV.U32 R12, RZ, RZ, 0x73c4cd04 ;  /* 0x73c4cd04ff0c7424 */ /* 0x000fc400078e00ff */
[C---:B------:R-:W-:Y:S02]  /*1230*/  IMAD R16, R14.reuse, 0x772c5f11, RZ ;  /* 0x772c5f110e107824 */ /* 0x040fe400078e02ff */
[----:B------:R-:W-:Y:S02]  /*1240*/  IMAD R14, R14, -0x4b9ff597, RZ ;  /* 0xb4600a690e0e7824 */ /* 0x000fe400078e02ff */
[----:B------:R-:W-:-:S04]  /*1250*/  IMAD.WIDE.U32 R12, R11, 0x772c5f11, R12 ;  /* 0x772c5f110b0c7825 */ /* 0x000fc800078e000c */
[C---:B------:R-:W-:Y:S02]  /*1260*/  IMAD R17, R11.reuse, 0x32eb, R16 ;  /* 0x000032eb0b117824 */ /* 0x040fe400078e0210 */
[----:B------:R-:W-:-:S04]  /*1270*/  IMAD.WIDE.U32 R8, R11, -0x4b9ff597, R8 ;  /* 0xb4600a690b087825 */ /* 0x000fc800078e0008 */
[----:B------:R-:W-:Y:S02]  /*1280*/  IMAD R15, R11, 0xbb20, R14 ;  /* 0x0000bb200b0f7824 */ /* 0x000fe400078e020e */
        /* <DEDUP_REMOVED lines=9> */
[----:B------:R-:W-:Y:S02]  /*1320*/  IADD3 R9, P0, PT, R8, R9, RZ ;  /* 0x0000000908097210 */ /* 0x000fe40007f1e0ff */
[----:B------:R-:W-:Y:S02]  /*1330*/  SHF.R.U64 R13, R2, 0x10, RZ ;  /* 0x00000010020d7819 */ /* 0x000fe400000012ff */
[----:B------:R-:W-:Y:S01]  /*1340*/  LEA.HI.X.SX32 R11, R8, R11, 0x1, P0 ;  /* 0x0000000b080b7211 */ /* 0x000fe200000f0eff */
[----:B------:R-:W-:-:S04]  /*1350*/  IMAD.WIDE.U32 R8, R9, 0x3, RZ ;  /* 0x0000000309087825 */ /* 0x000fc800078e00ff */
[----:B------:R-:W-:-:S04]  /*1360*/  IMAD R11, R11, 0x3, RZ ;  /* 0x000000030b0b7824 */ /* 0x000fc800078e02ff */
[----:B------:R-:W-:Y:S01]  /*1370*/  IMAD.IADD R11, R9, 0x1, R11 ;  /* 0x00000001090b7824 */ /* 0x000fe200078e020b */
[----:B------:R-:W-:-:S04]  /*1380*/  LOP3.LUT R9, R10, UR17, R13, 0x12, !PT ;  /* 0x000000110a097c12 */ /* 0x000fc8000f8e120d */
        /* <DEDUP_REMOVED lines=9> */
.L_x_11:
[C---:B------:R-:W-:Y:S01]  /*1420*/  LEA R11, P0, R10.reuse, R5, 0x10 ;  /* 0x000000050a0b7211 */ /* 0x040fe200078080ff */
[----:B------:R-:W-:Y:S01]  /*1430*/  IMAD.MOV.U32 R8, RZ, RZ, 0x73c4cd04 ;  /* 0x73c4cd04ff087424 */ /* 0x000fe200078e00ff */
[----:B------:R-:W-:Y:S01]  /*1440*/  UMOV UR4, URZ ;  /* 0x000000ff00047c82 */ /* 0x000fe20008000000 */
[----:B------:R-:W-:Y:S01]  /*1450*/  IMAD.MOV.U32 R9, RZ, RZ, 0x2d38 ;  /* 0x00002d38ff097424 */ /* 0x000fe200078e00ff */
[----:B------:R-:W-:Y:S01]  /*1460*/  LOP3.LUT R15, R11, 0xdeece66d, RZ, 0x3c, !PT ;  /* 0xdeece66d0b0f7812 */ /* 0x000fe200078e3cff */
[----:B------:R-:W-:Y:S01]  /*1470*/  IMAD.MOV.U32 R12, RZ, RZ, -0x6bd21946 ;  /* 0x942de6baff0c7424 */ /* 0x000fe200078e00ff */
[----:B------:R-:W-:Y:S01]  /*1480*/  LEA.HI.X R10, R10, R0, R7, 0x10, P0 ;  /* 0x000000000a0a7211 */ /* 0x000fe200000f8407 */
[----:B------:R-:W-:Y:S02]  /*1490*/  IMAD.MOV.U32 R13, RZ, RZ, 0x40 ;  /* 0x00000040ff0d7424 */ /* 0x000fe400078e00ff */
[----:B------:R-:W-:-:S04]  /*14a0*/  IMAD.WIDE.U32 R8, R15, 0x772c5f11, R8 ;  /* 0x772c5f110f087825 */ /* 0x000fc800078e0008 */
[----:B------:R-:W-:-:S05]  /*14b0*/  IMAD R9, R15, 0x32eb, R9 ;  /* 0x000032eb0f097824 */ /* 0x000fca00078e0209 */
[----:B------:R-:W-:Y:S01]  /*14c0*/  SHF.R.U64 R14, R8, 0x10, R9 ;  /* 0x00000010080e7819 */ /* 0x000fe20000001209 */
[----:B------:R-:W-:-:S03]  /*14d0*/  IMAD.WIDE.U32 R8, R15, -0x4b9ff597, R12 ;  /* 0xb4600a690f087825 */ /* 0x000fc600078e000c */
[----:B------:R-:W-:Y:S01]  /*14e0*/  LEA.HI R12, R14, R14, RZ, 0x1 ;  /* 0x0000000e0e0c7211 */ /* 0x000fe200078f08ff */
[----:B------:R-:W-:Y:S02]  /*14f0*/  IMAD R13, R15, 0xbb20, R9 ;  /* 0x0000bb200f0d7824 */ /* 0x000fe400078e0209 */
[----:B------:R-:W-:Y:S01]  /*1500*/  IMAD.U32 R14, RZ, RZ, UR19 ;  /* 0x00000013ff0e7e24 */ /* 0x000fe2000f8e00ff */
        /* <DEDUP_REMOVED lines=16> */
[----:B------:R-:W-:-:S04]  /*1610*/  IMAD R7, R7, UR11, R12 ;  /* 0x0000000b07077c24 */ /* 0x000fc8000f8e020c */
        /* <DEDUP_REMOVED lines=8> */
.L_x_14:
        /* <DEDUP_REMOVED lines=67> */
[----:B------:R-:W-:Y:S01]  /*1ad0*/  IMAD.U32 R8, RZ, RZ, UR10 ;  /* 0x0000000aff087e24 */ /* 0x000fe2000f8e00ff */
[----:B------:R-:W0:Y:S01]  /*1ae0*/  S2R R20, SR_LTMASK ;  /* 0x0000000000147919 */ /* 0x000e220000003900 */
[----:B------:R-:W2:Y:S10]  /*1af0*/  LDCU.64 UR10, c[0x0][0x398] ;  /* 0x00007300ff0a77ac */ /* 0x000eb40008000a00 */
[----:B-1----:R-:W3:Y:S01]  /*1b00*/  @P0 ATOMG.E.ADD.64.STRONG.GPU PT, R8, desc[UR12][R18.64], R8 ;  /* 0x80000008120809a8 */ /* 0x002ee200081ef50c */
[----:B------:R-:W-:Y:S01]  /*1b10*/  UMOV UR4, URZ ;  /* 0x000000ff00047c82 */ /* 0x000fe20008000000 */
[----:B0-----:R-:W-:-:S04]  /*1b20*/  LOP3.LUT R20, R20, UR9, RZ, 0xc0, !PT ;  /* 0x0000000914147c12 */ /* 0x001fc8000f8ec0ff */
[----:B------:R-:W0:Y:S01]  /*1b30*/  POPC R17, R20 ;  /* 0x0000001400117309 */ /* 0x000e220000000000 */
[----:B---3--:R-:W-:Y:S04]  /*1b40*/  SHFL.IDX PT, R14, R8, R21, 0x1f ;  /* 0x00001f15080e7589 */ /* 0x008fe800000e0000 */
[----:B------:R-:W0:Y:S02]  /*1b50*/  SHFL.IDX PT, R15, R9, R21, 0x1f ;  /* 0x00001f15090f7589 */ /* 0x000e2400000e0000 */
[----:B0-----:R-:W-:-:S04]  /*1b60*/  IMAD.WIDE.U32 R14, R17, 0x1, R14 ;  /* 0x00000001110e7825 */ /* 0x001fc800078e000e */
[----:B------:R-:W-:Y:S01]  /*1b70*/  VIADD R15, R15, UR4 ;  /* 0x000000040f0f7c36 */ /* 0x000fe20008000000 */
[----:B--2---:R-:W-:-:S04]  /*1b80*/  LEA R16, P0, R14, UR10, 0x3 ;  /* 0x0000000a0e107c11 */ /* 0x004fc8000f8018ff */
[----:B------:R-:W-:-:S05]  /*1b90*/  LEA.HI.X R17, R14, UR11, R15, 0x3, P0 ;  /* 0x0000000b0e117c11 */ /* 0x000fca00080f1c0f */
[----:B------:R0:W-:Y:S04]  /*1ba0*/  STG.E.64 desc[UR12][R16.64], R6 ;  /* 0x0000000610007986 */ /* 0x0001e8000c101b0c */
.L_x_13:
[----:B------:R-:W-:Y:S05]  /*1bb0*/  BSYNC.RECONVERGENT B2 ;  /* 0x0000000000027941 */ /* 0x000fea0003800200 */
.L_x_12:
[----:B------:R-:W-:Y:S05]  /*1bc0*/  @!P1 BRA `(.L_x_14) ;  /* 0xfffffff800b49947 */ /* 0x000fea000383ffff */
.L_x_10:
[----:B------:R-:W-:Y:S05]  /*1bd0*/  BSYNC.RECONVERGENT B1 ;  /* 0x0000000000017941 */ /* 0x000fea0003800200 */
.L_x_9:
        /* <DEDUP_REMOVED lines=69> */
.L_x_17:
        /* <DEDUP_REMOVED lines=40> */
.L_x_20:
        /* <DEDUP_REMOVED lines=81> */
.L_x_19:
[----:B------:R-:W-:Y:S05]  /*27c0*/  BSYNC.RECONVERGENT B2 ;  /* 0x0000000000027941 */ /* 0x000fea0003800200 */
.L_x_18:
[----:B------:R-:W-:Y:S05]  /*27d0*/  @!P1 BRA `(.L_x_20) ;  /* 0xfffffff800b49947 */ /* 0x000fea000383ffff */
.L_x_16:
[----:B------:R-:W-:Y:S05]  /*27e0*/  BSYNC.RECONVERGENT B1 ;  /* 0x0000000000017941 */ /* 0x000fea0003800200 */
.L_x_15:
        /* <DEDUP_REMOVED lines=69> */
.L_x_23:
        /* <DEDUP_REMOVED lines=40> */
.L_x_26:
        /* <DEDUP_REMOVED lines=81> */
.L_x_25:
[----:B------:R-:W-:Y:S05]  /*33d0*/  BSYNC.RECONVERGENT B2 ;  /* 0x0000000000027941 */ /* 0x000fea0003800200 */
.L_x_24:
[----:B------:R-:W-:Y:S05]  /*33e0*/  @!P1 BRA `(.L_x_26) ;  /* 0xfffffff800b49947 */ /* 0x000fea000383ffff */
.L_x_22:
[----:B------:R-:W-:Y:S05]  /*33f0*/  BSYNC.RECONVERGENT B1 ;  /* 0x0000000000017941 */ /* 0x000fea0003800200 */
.L_x_21:
[----:B------:R-:W-:Y:S01]  /*3400*/  VIADD R4, R4, 0xfffa ;  /* 0x0000fffa04047836 */ /* 0x000fe20000000000 */
[----:B------:R-:W-:Y:S01]  /*3410*/  LOP3.LUT R11, R5, 0xffff, R2, 0x78, !PT ;  /* 0x0000ffff050b7812 */ /* 0x000fe200078e7802 */
[----:B0-----:R-:W0:Y:S01]  /*3420*/  LDC R6, c[0x0][0x3a0] ;  /* 0x0000e800ff067b82 */ /* 0x001e220000000800 */
[----:B------:R-:W-:Y:S02]  /*3430*/  BSSY.RECONVERGENT B1, `(.L_x_27) ;  /* 0x00000bd000017945 */ /* 0x000fe40003800200 */
[----:B------:R-:W-:-:S04]  /*3440*/  LOP3.LUT R4, R4, 0xffff, RZ, 0xc0, !PT ;  /* 0x0000ffff04047812 */ /* 0x000fc800078ec0ff */
[----:B------:R-:W-:-:S04]  /*3450*/  IADD3 R11, P0, PT, -R4, R11, RZ ;  /* 0x0000000b040b7210 */ /* 0x000fc80007f1e1ff */
[----:B------:R-:W-:Y:S02]  /*3460*/  IADD3 R4, P1, PT, R11, -0x1, RZ ;  /* 0xffffffff0b047810 */ /* 0x000fe40007f3e0ff */
[----:B------:R-:W-:Y:S02]  /*3470*/  IADD3.X R9, PT, PT, R0, -0x1, RZ, P0, !PT ;  /* 0xffffffff00097810 */ /* 0x000fe400007fe4ff */
[----:B------:R-:W-:Y:S02]  /*3480*/  LOP3.LUT R4, R4, R11, RZ, 0xc0, !PT ;  /* 0x0000000b04047212 */ /* 0x000fe400078ec0ff */
[----:B------:R-:W-:-:S04]  /*3490*/  IADD3.X R8, PT, PT, R9, -0x1, RZ, P1, !PT ;  /* 0xffffffff09087810 */ /* 0x000fc80000ffe4ff */
[----:B------:R-:W-:Y:S01]  /*34a0*/  LOP3.LUT R8, R8, R9, RZ, 0xc0, !PT ;  /* 0x0000000908087212 */ /* 0x000fe200078ec0ff */
[----:B------:R-:W-:Y:S08]  /*34b0*/  POPC R4, R4 ;  /* 0x0000000400047309 */ /* 0x000ff00000000000 */
        /* <DEDUP_REMOVED lines=20> */
[----:B------:R-:W-:Y:S02]  /*3600*/  IMAD.MOV.U32 R8, RZ, RZ, -0x6bd21946 ;  /* 0x942de6baff087424 */ /* 0x000fe400078e00ff */
[----:B------:R-:W-:Y:S01]  /*3610*/  IMAD.MOV.U32 R11, RZ, RZ, 0x2d38 ;  /* 0x00002d38ff0b7424 */ /* 0x000fe200078e00ff */
[----:B------:R-:W-:Y:S01]  /*3620*/  LOP3.LUT R12, R9, 0x5, R12, 0x6, !PT ;  /* 0x00000005090c7812 */ /* 0x000fe200078e060c */
[----:B------:R-:W-:Y:S01]  /*3630*/  IMAD.MOV.U32 R9, RZ, RZ, 0x40 ;  /* 0x00000040ff097424 */ /* 0x000fe200078e00ff */
[----:B------:R-:W-:Y:S01]  /*3640*/  LOP3.LUT R13, R10, 0xdeece66d, R13, 0x6, !PT ;  /* 0xdeece66d0a0d7812 */ /* 0x000fe200078e060d */
[----:B------:R-:W-:-:S02]  /*3650*/  IMAD.MOV.U32 R10, RZ, RZ, 0x73c4cd04 ;  /* 0x73c4cd04ff0a7424 */ /* 0x000fc400078e00ff */
[C---:B------:R-:W-:Y:S02]  /*3660*/  IMAD R14, R12.reuse, 0x772c5f11, RZ ;  /* 0x772c5f110c0e7824 */ /* 0x040fe400078e02ff */
[----:B------:R-:W-:Y:S02]  /*3670*/  IMAD R12, R12, -0x4b9ff597, RZ ;  /* 0xb4600a690c0c7824 */ /* 0x000fe400078e02ff */
[----:B------:R-:W-:-:S04]  /*3680*/  IMAD.WIDE.U32 R8, R13, -0x4b9ff597, R8 ;  /* 0xb4600a690d087825 */ /* 0x000fc800078e0008 */
[----:B------:R-:W-:-:S04]  /*3690*/  IMAD.WIDE.U32 R10, R13, 0x772c5f11, R10 ;  /* 0x772c5f110d0a7825 */ /* 0x000fc800078e000a */
[C---:B------:R-:W-:Y:S02]  /*36a0*/  IMAD R15, R13.reuse, 0x32eb, R14 ;  /* 0x000032eb0d0f7824 */ /* 0x040fe400078e020e */
        /* <DEDUP_REMOVED lines=26> */
.L_x_29:
        /* <DEDUP_REMOVED lines=13> */
[----:B------:R-:W-:-:S03]  /*3920*/  IMAD R11, R15, 0xbb20, R11 ;  /* 0x0000bb200f0b7824 */ /* 0x000fc600078e020b */
[----:B------:R-:W-:Y:S02]  /*3930*/  LOP3.LUT R8, R8, 0x1, RZ, 0xfc, !PT ;  /* 0x0000000108087812 */ /* 0x000fe400078efcff */
[----:B------:R-:W-:-:S03]  /*3940*/  SHF.R.U64 R12, R10, 0x10, R11 ;  /* 0x000000100a0c7819 */ /* 0x000fc6000000120b */
[----:B------:R-:W-:Y:S01]  /*3950*/  IMAD.WIDE.U32 R10, R8, -0x3, RZ ;  /* 0xfffffffd080a7825 */ /* 0x000fe200078e00ff */
[----:B------:R-:W-:-:S03]  /*3960*/  LEA.HI R8, R12, R12, RZ, 0x1 ;  /* 0x0000000c0c087211 */ /* 0x000fc600078f08ff */
[----:B------:R-:W-:Y:S01]  /*3970*/  VIADD R11, R11, UR4 ;  /* 0x000000040b0b7c36 */ /* 0x000fe20008000000 */
[----:B------:R-:W-:Y:S01]  /*3980*/  LOP3.LUT R13, R8, 0x1, RZ, 0xfc, !PT ;  /* 0x00000001080d7812 */ /* 0x000fe200078efcff */
[----:B------:R-:W-:-:S04]  /*3990*/  IMAD.U32 R12, RZ, RZ, UR19 ;  /* 0x00000013ff0c7e24 */ /* 0x000fc8000f8e00ff */
[----:B------:R-:W-:Y:S01]  /*39a0*/  IMAD.WIDE.U32 R10, R13, 0x3, R10 ;  /* 0x000000030d0a7825 */ /* 0x000fe200078e000a */
[----:B------:R-:W-:-:S03]  /*39b0*/  LOP3.LUT R13, R9, R2, RZ, 0x3c, !PT ;  /* 0x00000002090d7212 */ /* 0x000fc600078e3cff */
[----:B------:R-:W-:Y:S01]  /*39c0*/  VIADD R11, R11, UR4 ;  /* 0x000000040b0b7c36 */ /* 0x000fe20008000000 */
[----:B------:R-:W-:-:S04]  /*39d0*/  SHF.R.U64 R8, R13, 0x10, R4 ;  /* 0x000000100d087819 */ /* 0x000fc80000001204 */
[----:B------:R-:W-:-:S04]  /*39e0*/  SHF.R.U64 R7, R10, 0x10, R11 ;  /* 0x000000100a077819 */ /* 0x000fc8000000120b */
[----:B------:R-:W-:-:S04]  /*39f0*/  LOP3.LUT R7, R7, 0xffff, RZ, 0xc0, !PT ;  /* 0x0000ffff07077812 */ /* 0x000fc800078ec0ff */
[----:B------:R-:W-:-:S04]  /*3a00*/  IADD3 R7, P0, PT, -R7, R8, RZ ;  /* 0x0000000807077210 */ /* 0x000fc80007f1e1ff */
[----:B------:R-:W-:Y:S01]  /*3a10*/  LEA.HI.X R8, R4, 0xffffffff, RZ, 0x10, P0 ;  /* 0xffffffff04087811 */ /* 0x000fe200000f84ff */
[----:B------:R-:W-:-:S04]  /*3a20*/  IMAD.WIDE.U32 R10, R7, UR10, RZ ;  /* 0x0000000a070a7c25 */ /* 0x000fc8000f8e00ff */
[----:B------:R-:W-:-:S04]  /*3a30*/  IMAD R8, R8, UR10, RZ ;  /* 0x0000000a08087c24 */ /* 0x000fc8000f8e02ff */
        /* <DEDUP_REMOVED lines=9> */
.L_x_32:
        /* <DEDUP_REMOVED lines=9> */
[----:B------:R-:W-:-:S02]  /*3b60*/  IMAD.MOV.U32 R16, RZ, RZ, 0x593d0000 ;  /* 0x593d0000ff107424 */ /* 0x000fc400078e00ff */
[----:B------:R-:W-:Y:S01]  /*3b70*/  IMAD.MOV.U32 R17, RZ, RZ, 0xaa8544e ;  /* 0x0aa8544eff117424 */ /* 0x000fe200078e00ff */
[----:B------:R-:W-:Y:S01]  /*3b80*/  LOP3.LUT R10, R10, 0x5, RZ, 0x3c, !PT ;  /* 0x000000050a0a7812 */ /* 0x000fe200078e3cff */
[----:B------:R-:W-:-:S04]  /*3b90*/  IMAD.HI.U32 R18, R19, -0x19930000, R14 ;  /* 0xe66d000013127827 */ /* 0x000fc800078e000e */
[C---:B------:R-:W-:Y:S02]  /*3ba0*/  IMAD R20, R10.reuse, -0x19930000, RZ ;  /* 0xe66d00000a147824 */ /* 0x040fe400078e02ff */
[----:B------:R-:W-:Y:S02]  /*3bb0*/  IMAD R22, R10, 0xa690000, RZ ;  /* 0x0a6900000a167824 */ /* 0x000fe400078e02ff */
[----:B------:R-:W-:-:S04]  /*3bc0*/  IMAD.HI.U32 R12, R19, 0xa690000, R12 ;  /* 0x0a690000130c7827 */ /* 0x000fc800078e000c */
[----:B------:R-:W-:Y:S02]  /*3bd0*/  IMAD.MOV.U32 R14, RZ, RZ, -0x32fc0000 ;  /* 0xcd040000ff0e7424 */ /* 0x000fe400078e00ff */
[----:B------:R-:W-:Y:S02]  /*3be0*/  IMAD.MOV.U32 R15, RZ, RZ, 0x2d3873c4 ;  /* 0x2d3873c4ff0f7424 */ /* 0x000fe400078e00ff */
[----:B------:R-:W-:-:S04]  /*3bf0*/  IMAD.HI.U32 R16, R19, -0x3b4b0000, R16 ;  /* 0xc4b5000013107827 */ /* 0x000fc800078e0010 */
[C---:B------:R-:W-:Y:S02]  /*3c00*/  IMAD R13, R19.reuse, 0x5deec, R20 ;  /* 0x0005deec130d7824 */ /* 0x040fe400078e0214 */
[C---:B------:R-:W-:Y:S02]  /*3c10*/  IMAD R17, R19.reuse, -0x44df4ba0, R22 ;  /* 0xbb20b46013117824 */ /* 0x040fe400078e0216 */
[C---:B------:R-:W-:Y:S02]  /*3c20*/  IMAD R20, R10.reuse, -0x3b4b0000, RZ ;  /* 0xc4b500000a147824 */ /* 0x040fe400078e02ff */
[----:B------:R-:W-:Y:S02]  /*3c30*/  IMAD R10, R10, 0x5f110000, RZ ;  /* 0x5f1100000a0a7824 */ /* 0x000fe400078e02ff */
[----:B------:R-:W-:-:S04]  /*3c40*/  IMAD.HI.U32 R21, R19, 0x5f110000, R14 ;  /* 0x5f11000013157827 */ /* 0x000fc800078e000e */
[----:B------:R-:W-:Y:S02]  /*3c50*/  IMAD.IADD R15, R18, 0x1, R13 ;  /* 0x00000001120f7824 */ /* 0x000fe400078e020d */
[----:B------:R-:W-:Y:S02]  /*3c60*/  IMAD.IADD R14, R12, 0x1, R17 ;  /* 0x000000010c0e7824 */ /* 0x000fe400078e0211 */
[----:B------:R-:W-:Y:S01]  /*3c70*/  IMAD R13, R19, -0x2b6742f6, R20 ;  /* 0xd498bd0a130d7824 */ /* 0x000fe200078e0214 */
[----:B------:R-:W-:Y:S01]  /*3c80*/  LOP3.LUT R15, R15, 0xffff, RZ, 0xc0, !PT ;  /* 0x0000ffff0f0f7812 */ /* 0x000fe200078ec0ff */
[----:B------:R-:W-:Y:S01]  /*3c90*/  IMAD R10, R19, 0x32eb772c, R10 ;  /* 0x32eb772c130a7824 */ /* 0x000fe200078e020a */
[----:B------:R-:W-:Y:S01]  /*3ca0*/  IADD3 R12, P0, PT, RZ, R14, RZ ;  /* 0x0000000eff0c7210 */ /* 0x000fe20007f1e0ff */
[----:B------:R-:W-:Y:S02]  /*3cb0*/  IMAD.IADD R13, R16, 0x1, R13 ;  /* 0x00000001100d7824 */ /* 0x000fe400078e020d */
[----:B------:R-:W-:Y:S01]  /*3cc0*/  IMAD.IADD R10, R21, 0x1, R10 ;  /* 0x00000001150a7824 */ /* 0x000fe200078e020a */
[----:B------:R-:W-:-:S02]  /*3cd0*/  LEA.HI.X.SX32 R14, R14, R15, 0x1, P0 ;  /* 0x0000000f0e0e7211 */ /* 0x000fc400000f0eff */
        /* <DEDUP_REMOVED lines=31> */
[----:B------:R-:W-:Y:S02]  /*3ed0*/  IMAD.U32 R13, RZ, RZ, UR11 ;  /* 0x0000000bff0d7e24 */ /* 0x000fe4000f8e00ff */
[----:B------:R-:W-:Y:S02]  /*3ee0*/  IMAD.U32 R12, RZ, RZ, UR10 ;  /* 0x0000000aff0c7e24 */ /* 0x000fe4000f8e00ff */
[----:B------:R-:W-:Y:S01]  /*3ef0*/  IMAD.U32 R13, RZ, RZ, UR4 ;  /* 0x00000004ff0d7e24 */ /* 0x000fe2000f8e00ff */
[----:B------:R-:W2:Y:S01]  /*3f00*/  LDCU.64 UR10, c[0x0][0x398] ;  /* 0x00007300ff0a77ac */ /* 0x000ea20008000a00 */
[----:B0-----:R-:W-:-:S13]  /*3f10*/  ISETP.EQ.U32.AND P0, PT, R21, R10, PT ;  /* 0x0000000a1500720c */ /* 0x001fda0003f02070 */
[----:B-1----:R-:W3:Y:S01]  /*3f20*/  @P0 ATOMG.E.ADD.64.STRONG.GPU PT, R12, desc[UR12][R18.64], R12 ;  /* 0x8000000c120c09a8 */ /* 0x002ee200081ef50c */
[----:B------:R-:W-:Y:S01]  /*3f30*/  UMOV UR4, URZ ;  /* 0x000000ff00047c82 */ /* 0x000fe20008000000 */
[----:B------:R-:W0:Y:S02]  /*3f40*/  S2R R10, SR_LTMASK ;  /* 0x00000000000a7919 */ /* 0x000e240000003900 */
        /* <DEDUP_REMOVED lines=9> */
.L_x_31:
[----:B------:R-:W-:Y:S05]  /*3fe0*/  BSYNC.RECONVERGENT B2 ;  /* 0x0000000000027941 */ /* 0x000fea0003800200 */
.L_x_30:
[----:B------:R-:W-:Y:S05]  /*3ff0*/  @!P1 BRA `(.L_x_32) ;  /* 0xfffffff800b49947 */ /* 0x000fea000383ffff */
.L_x_28:
[----:B------:R-:W-:Y:S05]  /*4000*/  BSYNC.RECONVERGENT B1 ;  /* 0x0000000000017941 */ /* 0x000fea0003800200 */
.L_x_27:
[----:B------:R-:W1:Y:S01]  /*4010*/  LDCU UR4, c[0x0][0x3b8] ;  /* 0x00007700ff0477ac */ /* 0x000e620008000800 */
[----:B------:R-:W-:Y:S01]  /*4020*/  UMOV UR9, 0x1 ;  /* 0x0000000100097882 */ /* 0x000fe20000000000 */
[----:B-1----:R-:W-:-:S04]  /*4030*/  UIADD3 UR4, UPT, UPT, UR4, 0x1, URZ ;  /* 0x0000000104047890 */ /* 0x002fc8000fffe0ff */
[----:B------:R-:W-:Y:S02]  /*4040*/  USHF.L.U32 UR10, UR9, UR4, URZ ;  /* 0x00000004090a7299 */ /* 0x000fe400080006ff */
[----:B------:R-:W-:-:S04]  /*4050*/  USHF.L.U64.HI UR4, UR9, UR4, URZ ;  /* 0x0000000409047299 */ /* 0x000fc800080102ff */
[----:B------:R-:W-:-:S04]  /*4060*/  IADD3 R5, P0, PT, R5, UR10, RZ ;  /* 0x0000000a05057c10 */ /* 0x000fc8000ff1e0ff */
[----:B------:R-:W-:Y:S02]  /*4070*/  IADD3.X R0, PT, PT, R0, UR4, RZ, P0, !PT ;  /* 0x0000000400007c10 */ /* 0x000fe400087fe4ff */
[----:B------:R-:W-:-:S04]  /*4080*/  ISETP.GE.U32.AND P0, PT, R5, 0x10000, PT ;  /* 0x000100000500780c */ /* 0x000fc80003f06070 */
[----:B------:R-:W-:-:S13]  /*4090*/  ISETP.GE.U32.AND.EX P0, PT, R0, RZ, PT, P0 ;  /* 0x000000ff0000720c */ /* 0x000fda0003f06100 */
[----:B------:R-:W-:Y:S05]  /*40a0*/  @!P0 BRA `(.L_x_33) ;  /* 0xffffffc000a88947 */ /* 0x000fea000383ffff */
[----:B------:R-:W-:Y:S05]  /*40b0*/  BSYNC.RECONVERGENT B0 ;  /* 0x0000000000007941 */ /* 0x000fea0003800200 */
.L_x_2:
[----:B------:R-:W-:Y:S05]  /*40c0*/  EXIT ;  /* 0x000000000000794d */ /* 0x000fea0003800000 */
.L_x_34:
        /* <DEDUP_REMOVED lines=11> */
.L_x_36:


//--------------------- .nv.shared.reserved.0     --------------------------
	.section	.nv.shared.reserved.0,"aw",@nobits
	.weak		__nv_reservedSMEM_offset_0_alias
	.size		__nv_reservedSMEM_offset_0_alias, 0, 64
	.other		__nv_reservedSMEM_offset_0_alias,@"STO_CUDA_RESERVED_SHARED STV_DEFAULT"
__nv_reservedSMEM_offset_0_alias:
	.zero		0
	.zero		64


//--------------------- .nv.global                --------------------------
	.section	.nv.global,"aw",@nobits
.nv.global:
	.type		_ZN34_INTERNAL_fed47958_4_k_cu_64db829b6thrust24THRUST_300001_SM_1000_NS3seqE,@object
	.size		_ZN34_INTERNAL_fed47958_4_k_cu_64db829b6thrust24THRUST_300001_SM_1000_NS3seqE,(_ZN34_INTERNAL_fed47958_4_k_cu_64db829b4cuda3std3__48in_placeE - _ZN34_INTERNAL_fed47958_4_k_cu_64db829b6thrust24THRUST_300001_SM_1000_NS3seqE)
_ZN34_INTERNAL_fed47958_4_k_cu_64db829b6thrust24THRUST_300001_SM_1000_NS3seqE:
	.zero		1
	.type		_ZN34_INTERNAL_fed47958_4_k_cu_64db829b4cuda3std3__48in_placeE,@object
	.size		_ZN34_INTERNAL_fed47958_4_k_cu_64db829b4cuda3std3__48in_placeE,(_ZN34_INTERNAL_fed47958_4_k_cu_64db829b4cuda3std6ranges3__45__cpo4sizeE - _ZN34_INTERNAL_fed47958_4_k_cu_64db829b4cuda3std3__48in_placeE)
_ZN34_INTERNAL_fed47958_4_k_cu_64db829b4cuda3std3__48in_placeE:
	.zero		1
	.type		_ZN34_INTERNAL_fed47958_4_k_cu_64db829b4cuda3std6ranges3__45__cpo4sizeE,@object
	.size		_ZN34_INTERNAL_fed47958_4_k_cu_64db829b4cuda3std6ranges3__45__cpo4sizeE,(_ZN34_INTERNAL_fed47958_4_k_cu_64db829b6thrust24THRUST_300001_SM_1000_NS12placeholders2_3E - _ZN34_INTERNAL_fed47958_4_k_cu_64db829b4cuda3std6ranges3__45__cpo4sizeE)
_ZN34_INTERNAL_fed47958_4_k_cu_64db829b4cuda3std6ranges3__45__cpo4sizeE:
	.zero		1
	.type		_ZN34_INTERNAL_fed47958_4_k_cu_64db829b6thrust24THRUST_300001_SM_1000_NS12placeholders2_3E,@object
	.size		_ZN34_INTERNAL_fed47958_4_k_cu_64db829b6thrust24THRUST_300001_SM_1000_NS12placeholders2_3E,(_ZN34_INTERNAL_fed47958_4_k_cu_64db829b4cuda3std3__45__cpo6cbeginE - _ZN34_INTERNAL_fed47958_4_k_cu_64db829b6thrust24THRUST_300001_SM_1000_NS12placeholders2_3E)
_ZN34_INTERNAL_fed47958_4_k_cu_64db829b6thrust24THRUST_300001_SM_1000_NS12placeholders2_3E:
	.zero		1
	.type		_ZN34_INTERNAL_fed47958_4_k_cu_64db829b4cuda3std3__45__cpo6cbeginE,@object
	.size		_ZN34_INTERNAL_fed47958_4_k_cu_64db829b4cuda3std3__45__cpo6cbeginE,(_ZN34_INTERNAL_fed47958_4_k_cu_64db829b4cuda3std6ranges3__45__cpo6cbeginE - _ZN34_INTERNAL_fed47958_4_k_cu_64db829b4cuda3std3__45__cpo6cbeginE)
_ZN34_INTERNAL_fed47958_4_k_cu_64db829b4cuda3std3__45__cpo6cbeginE:
	.zero		1
	.type		_ZN34_INTERNAL_fed47958_4_k_cu_64db829b4cuda3std6ranges3__45__cpo6cbeginE,@object
	.size		_ZN34_INTERNAL_fed47958_4_k_cu_64db829b4cuda3std6ranges3__45__cpo6cbeginE,(_ZN34_INTERNAL_fed47958_4_k_cu_64db829b6thrust24THRUST_300001_SM_1000_NS12placeholders2_7E - _ZN34_INTERNAL_fed47958_4_k_cu_64db829b4cuda3std6ranges3__45__cpo6cbeginE)
_ZN34_INTERNAL_fed47958_4_k_cu_64db829b4cuda3std6ranges3__45__cpo6cbeginE:
	.zero		1
	.type		_ZN34_INTERNAL_fed47958_4_k_cu_64db829b6thrust24THRUST_300001_SM_1000_NS12placeholders2_7E,@object
	.size		_ZN34_INTERNAL_fed47958_4_k_cu_64db829b6thrust24THRUST_300001_SM_1000_NS12placeholders2_7E,(_ZN34_INTERNAL_fed47958_4_k_cu_64db829b4cuda3std3__45__cpo7crbeginE - _ZN34_INTERNAL_fed47958_4_k_cu_64db829b6thrust24THRUST_300001_SM_1000_NS12placeholders2_7E)
_ZN34_INTERNAL_fed47958_4_k_cu_64db829b6thrust24THRUST_300001_SM_1000_NS12placeholders2_7E:
	.zero		1
	.type		_ZN34_INTERNAL_fed47958_4_k_cu_64db829b4cuda3std3__45__cpo7crbeginE,@object
	.size		_ZN34_INTERNAL_fed47958_4_k_cu_64db829b4cuda3std3__45__cpo7crbeginE,(_ZN34_INTERNAL_fed47958_4_k_cu_64db829b4cuda3std6ranges3__45__cpo4nextE - _ZN34_INTERNAL_fed47958_4_k_cu_64db829b4cuda3std3__45__cpo7crbeginE)
_ZN34_INTERNAL_fed47958_4_k_cu_64db829b4cuda3std3__45__cpo7crbeginE:
	.zero		1
	.type		_ZN34_INTERNAL_fed47958_4_k_cu_64db829b4cuda3std6ranges3__45__cpo4nextE,@object
	.size		_ZN34_INTERNAL_fed47958_4_k_cu_64db829b4cuda3std6ranges3__45__cpo4nextE,(_ZN34_INTERNAL_fed47958_4_k_cu_64db829b4cuda3std6ranges3__45__cpo4swapE - _ZN34_INTERNAL_fed47958_4_k_cu_64db829b4cuda3std6ranges3__45__cpo4nextE)
_ZN34_INTERNAL_fed47958_4_k_cu_64db829b4cuda3std6ranges3__45__cpo4nextE:
	.zero		1
	.type		_ZN34_INTERNAL_fed47958_4_k_cu_64db829b4cuda3std6ranges3__45__cpo4swapE,@object
	.size		_ZN34_INTERNAL_fed47958_4_k_cu_64db829b4cuda3std6ranges3__45__cpo4swapE,(_ZN34_INTERNAL_fed47958_4_k_cu_64db829b6thrust24THRUST_300001_SM_1000_NS8cuda_cub10par_nosyncE - _ZN34_INTERNAL_fed47958_4_k_cu_64db829b4cuda3std6ranges3__45__cpo4swapE)
_ZN34_INTERNAL_fed47958_4_k_cu_64db829b4cuda3std6ranges3__45__cpo4swapE:
	.zero		1
	.type		_ZN34_INTERNAL_fed47958_4_k_cu_64db829b6thrust24THRUST_300001_SM_1000_NS8cuda_cub10par_nosyncE,@object
	.size		_ZN34_INTERNAL_fed47958_4_k_cu_64db829b6thrust24THRUST_300001_SM_1000_NS8cuda_cub10par_nosyncE,(_ZN34_INTERNAL_fed47958_4_k_cu_64db829b6thrust24THRUST_300001_SM_1000_NS12placeholders2_9E - _ZN34_INTERNAL_fed47958_4_k_cu_64db829b6thrust24THRUST_300001_SM_1000_NS8cuda_cub10par_nosyncE)
_ZN34_INTERNAL_fed47958_4_k_cu_64db829b6thrust24THRUST_300001_SM_1000_NS8cuda_cub10par_nosyncE:
	.zero		1
	.type		_ZN34_INTERNAL_fed47958_4_k_cu_64db829b6thrust24THRUST_300001_SM_1000_NS12placeholders2_9E,@object
	.size		_ZN34_INTERNAL_fed47958_4_k_cu_64db829b6thrust24THRUST_300001_SM_1000_NS12placeholders2_9E,(_ZN34_INTERNAL_fed47958_4_k_cu_64db829b4cuda3std3__436_GLOBAL__N__fed47958_4_k_cu_64db829b6ignoreE - _ZN34_INTERNAL_fed47958_4_k_cu_64db829b6thrust24THRUST_300001_SM_1000_NS12placeholders2_9E)
_ZN34_INTERNAL_fed47958_4_k_cu_64db829b6thrust24THRUST_300001_SM_1000_NS12placeholders2_9E:
	.zero		1
	.type		_ZN34_INTERNAL_fed47958_4_k_cu_64db829b4cuda3std3__436_GLOBAL__N__fed47958_4_k_cu_64db829b6ignoreE,@object
	.size		_ZN34_INTERNAL_fed47958_4_k_cu_64db829b4cuda3std3__436_GLOBAL__N__fed47958_4_k_cu_64db829b6ignoreE,(_ZN34_INTERNAL_fed47958_4_k_cu_64db829b4cuda3std6ranges3__45__cpo4dataE - _ZN34_INTERNAL_fed47958_4_k_cu_64db829b4cuda3std3__436_GLOBAL__N__fed47958_4_k_cu_64db829b6ignoreE)
_ZN34_INTERNAL_fed47958_4_k_cu_64db829b4cuda3std3__436_GLOBAL__N__fed47958_4_k_cu_64db829b6ignoreE:
	.zero		1
	.type		_ZN34_INTERNAL_fed47958_4_k_cu_64db829b4cuda3std6ranges3__45__cpo4dataE,@object
	.size		_ZN34_INTERNAL_fed47958_4_k_cu_64db829b4cuda3std6ranges3__45__cpo4dataE,(_ZN34_INTERNAL_fed47958_4_k_cu_64db829b6thrust24THRUST_300001_SM_1000_NS12placeholders2_1E - _ZN34_INTERNAL_fed47958_4_k_cu_64db829b4cuda3std6ranges3__45__cpo4dataE)
_ZN34_INTERNAL_fed47958_4_k_cu_64db829b4cuda3std6ranges3__45__cpo4dataE:
	.zero		1
	.type		_ZN34_INTERNAL_fed47958_4_k_cu_64db829b6thrust24THRUST_300001_SM_1000_NS12placeholders2_1E,@object
	.size		_ZN34_INTERNAL_fed47958_4_k_cu_64db829b6thrust24THRUST_300001_SM_1000_NS12placeholders2_1E,(_ZN34_INTERNAL_fed47958_4_k_cu_64db829b4cuda3std3__45__cpo5beginE - _ZN34_INTERNAL_fed47958_4_k_cu_64db829b6thrust24THRUST_300001_SM_1000_NS12placeholders2_1E)
_ZN34_INTERNAL_fed47958_4_k_cu_64db829b6thrust24THRUST_300001_SM_1000_NS12placeholders2_1E:
	.zero		1
	.type		_ZN34_INTERNAL_fed47958_4_k_cu_64db829b4cuda3std3__45__cpo5beginE,@object
	.size		_ZN34_INTERNAL_fed47958_4_k_cu_64db829b4cuda3std3__45__cpo5beginE,(_ZN34_INTERNAL_fed47958_4_k_cu_64db829b4cuda3std6ranges3__45__cpo5beginE - _ZN34_INTERNAL_fed47958_4_k_cu_64db829b4cuda3std3__45__cpo5beginE)
_ZN34_INTERNAL_fed47958_4_k_cu_64db829b4cuda3std3__45__cpo5beginE:
	.zero		1
	.type		_ZN34_INTERNAL_fed47958_4_k_cu_64db829b4cuda3std6ranges3__45__cpo5beginE,@object
	.size		_ZN34_INTERNAL_fed47958_4_k_cu_64db829b4cuda3std6ranges3__45__cpo5beginE,(_ZN34_INTERNAL_fed47958_4_k_cu_64db829b6thrust24THRUST_300001_SM_1000_NS12placeholders2_5E - _ZN34_INTERNAL_fed47958_4_k_cu_64db829b4cuda3std6ranges3__45__cpo5beginE)
_ZN34_INTERNAL_fed47958_4_k_cu_64db829b4cuda3std6ranges3__45__cpo5beginE:
	.zero		1
	.type		_ZN34_INTERNAL_fed47958_4_k_cu_64db829b6thrust24THRUST_300001_SM_1000_NS12placeholders2_5E,@object
	.size		_ZN34_INTERNAL_fed47958_4_k_cu_64db829b6thrust24THRUST_300001_SM_1000_NS12placeholders2_5E,(_ZN34_INTERNAL_fed47958_4_k_cu_64db829b4cuda3std3__45__cpo6rbeginE - _ZN34_INTERNAL_fed47958_4_k_cu_64db829b6thrust24THRUST_300001_SM_1000_NS12placeholders2_5E)
_ZN34_INTERNAL_fed47958_4_k_cu_64db829b6thrust24THRUST_300001_SM_1000_NS12placeholders2_5E:
	.zero		1
	.type		_ZN34_INTERNAL_fed47958_4_k_cu_64db829b4cuda3std3__45__cpo6rbeginE,@object
	.size		_ZN34_INTERNAL_fed47958_4_k_cu_64db829b4cuda3std3__45__cpo6rbeginE,(_ZN34_INTERNAL_fed47958_4_k_cu_64db829b4cuda3std6ranges3__45__cpo7advanceE - _ZN34_INTERNAL_fed47958_4_k_cu_64db829b4cuda3std3__45__cpo6rbeginE)
_ZN34_INTERNAL_fed47958_4_k_cu_64db829b4cuda3std3__45__cpo6rbeginE:
	.zero		1
	.type		_ZN34_INTERNAL_fed47958_4_k_cu_64db829b4cuda3std6ranges3__45__cpo7advanceE,@object
	.size		_ZN34_INTERNAL_fed47958_4_k_cu_64db829b4cuda3std6ranges3__45__cpo7advanceE,(_ZN34_INTERNAL_fed47958_4_k_cu_64db829b4cuda3std3__47nulloptE - _ZN34_INTERNAL_fed47958_4_k_cu_64db829b4cuda3std6ranges3__45__cpo7advanceE)
_ZN34_INTERNAL_fed47958_4_k_cu_64db829b4cuda3std6ranges3__45__cpo7advanceE:
	.zero		1
	.type		_ZN34_INTERNAL_fed47958_4_k_cu_64db829b4cuda3std3__47nulloptE,@object
	.size		_ZN34_INTERNAL_fed47958_4_k_cu_64db829b4cuda3std3__47nulloptE,(_ZN34_INTERNAL_fed47958_4_k_cu_64db829b4cuda3std6ranges3__45__cpo8distanceE - _ZN34_INTERNAL_fed47958_4_k_cu_64db829b4cuda3std3__47nulloptE)
_ZN34_INTERNAL_fed47958_4_k_cu_64db829b4cuda3std3__47nulloptE:
	.zero		1
	.type		_ZN34_INTERNAL_fed47958_4_k_cu_64db829b4cuda3std6ranges3__45__cpo8distanceE,@object
	.size		_ZN34_INTERNAL_fed47958_4_k_cu_64db829b4cuda3std6ranges3__45__cpo8distanceE,(_ZN34_INTERNAL_fed47958_4_k_cu_64db829b6thrust24THRUST_300001_SM_1000_NS12placeholders3_10E - _ZN34_INTERNAL_fed47958_4_k_cu_64db829b4cuda3std6ranges3__45__cpo8distanceE)
_ZN34_INTERNAL_fed47958_4_k_cu_64db829b4cuda3std6ranges3__45__cpo8distanceE:
	.zero		1
	.type		_ZN34_INTERNAL_fed47958_4_k_cu_64db829b6thrust24THRUST_300001_SM_1000_NS12placeholders3_10E,@object
	.size		_ZN34_INTERNAL_fed47958_4_k_cu_64db829b6thrust24THRUST_300001_SM_1000_NS12placeholders3_10E,(_ZN34_INTERNAL_fed47958_4_k_cu_64db829b4cuda3std3__419piecewise_constructE - _ZN34_INTERNAL_fed47958_4_k_cu_64db829b6thrust24THRUST_300001_SM_1000_NS12placeholders3_10E)
_ZN34_INTERNAL_fed47958_4_k_cu_64db829b6thrust24THRUST_300001_SM_1000_NS12placeholders3_10E:
	.zero		1
	.type		_ZN34_INTERNAL_fed47958_4_k_cu_64db829b4cuda3std3__419piecewise_constructE,@object
	.size		_ZN34_INTERNAL_fed47958_4_k_cu_64db829b4cuda3std3__419piecewise_constructE,(_ZN34_INTERNAL_fed47958_4_k_cu_64db829b4cuda3std6ranges3__45__cpo5cdataE - _ZN34_INTERNAL_fed47958_4_k_cu_64db829b4cuda3std3__419piecewise_constructE)
_ZN34_INTERNAL_fed47958_4_k_cu_64db829b4cuda3std3__419piecewise_constructE:
	.zero		1
	.type		_ZN34_INTERNAL_fed47958_4_k_cu_64db829b4cuda3std6ranges3__45__cpo5cdataE,@object
	.size		_ZN34_INTERNAL_fed47958_4_k_cu_64db829b4cuda3std6ranges3__45__cpo5cdataE,(_ZN34_INTERNAL_fed47958_4_k_cu_64db829b6thrust24THRUST_300001_SM_1000_NS12placeholders2_2E - _ZN34_INTERNAL_fed47958_4_k_cu_64db829b4cuda3std6ranges3__45__cpo5cdataE)
_ZN34_INTERNAL_fed47958_4_k_cu_64db829b4cuda3std6ranges3__45__cpo5cdataE:
	.zero		1
	.type		_ZN34_INTERNAL_fed47958_4_k_cu_64db829b6thrust24THRUST_300001_SM_1000_NS12placeholders2_2E,@object
	.size		_ZN34_INTERNAL_fed47958_4_k_cu_64db829b6thrust24THRUST_300001_SM_1000_NS12placeholders2_2E,(_ZN34_INTERNAL_fed47958_4_k_cu_64db829b4cuda3std3__45__cpo3endE - _ZN34_INTERNAL_fed47958_4_k_cu_64db829b6thrust24THRUST_300001_SM_1000_NS12placeholders2_2E)
_ZN34_INTERNAL_fed47958_4_k_cu_64db829b6thrust24THRUST_300001_SM_1000_NS12placeholders2_2E:
	.zero		1
	.type		_ZN34_INTERNAL_fed47958_4_k_cu_64db829b4cuda3std3__45__cpo3endE,@object
	.size		_ZN34_INTERNAL_fed47958_4_k_cu_64db829b4cuda3std3__45__cpo3endE,(_ZN34_INTERNAL_fed47958_4_k_cu_64db829b4cuda3std6ranges3__45__cpo3endE - _ZN34_INTERNAL_fed47958_4_k_cu_64db829b4cuda3std3__45__cpo3endE)
_ZN34_INTERNAL_fed47958_4_k_cu_64db829b4cuda3std3__45__cpo3endE:
	.zero		1
	.type		_ZN34_INTERNAL_fed47958_4_k_cu_64db829b4cuda3std6ranges3__45__cpo3endE,@object
	.size		_ZN34_INTERNAL_fed47958_4_k_cu_64db829b4cuda3std6ranges3__45__cpo3endE,(_ZN34_INTERNAL_fed47958_4_k_cu_64db829b6thrust24THRUST_300001_SM_1000_NS12placeholders2_6E - _ZN34_INTERNAL_fed47958_4_k_cu_64db829b4cuda3std6ranges3__45__cpo3endE)
_ZN34_INTERNAL_fed47958_4_k_cu_64db829b4cuda3std6ranges3__45__cpo3endE:
	.zero		1
	.type		_ZN34_INTERNAL_fed47958_4_k_cu_64db829b6thrust24THRUST_300001_SM_1000_NS12placeholders2_6E,@object
	.size		_ZN34_INTERNAL_fed47958_4_k_cu_64db829b6thrust24THRUST_300001_SM_1000_NS12placeholders2_6E,(_ZN34_INTERNAL_fed47958_4_k_cu_64db829b4cuda3std3__45__cpo4rendE - _ZN34_INTERNAL_fed47958_4_k_cu_64db829b6thrust24THRUST_300001_SM_1000_NS12placeholders2_6E)
_ZN34_INTERNAL_fed47958_4_k_cu_64db829b6thrust24THRUST_300001_SM_1000_NS12placeholders2_6E:
	.zero		1
	.type		_ZN34_INTERNAL_fed47958_4_k_cu_64db829b4cuda3std3__45__cpo4rendE,@object
	.size		_ZN34_INTERNAL_fed47958_4_k_cu_64db829b4cuda3std3__45__cpo4rendE,(_ZN34_INTERNAL_fed47958_4_k_cu_64db829b4cuda3std6ranges3__45__cpo9iter_swapE - _ZN34_INTERNAL_fed47958_4_k_cu_64db829b4cuda3std3__45__cpo4rendE)
_ZN34_INTERNAL_fed47958_4_k_cu_64db829b4cuda3std3__45__cpo4rendE:
	.zero		1
	.type		_ZN34_INTERNAL_fed47958_4_k_cu_64db829b4cuda3std6ranges3__45__cpo9iter_swapE,@object
	.size		_ZN34_INTERNAL_fed47958_4_k_cu_64db829b4cuda3std6ranges3__45__cpo9iter_swapE,(_ZN34_INTERNAL_fed47958_4_k_cu_64db829b4cuda3std3__48unexpectE - _ZN34_INTERNAL_fed47958_4_k_cu_64db829b4cuda3std6ranges3__45__cpo9iter_swapE)
_ZN34_INTERNAL_fed47958_4_k_cu_64db829b4cuda3std6ranges3__45__cpo9iter_swapE:
	.zero		1
	.type		_ZN34_INTERNAL_fed47958_4_k_cu_64db829b4cuda3std3__48unexpectE,@object
	.size		_ZN34_INTERNAL_fed47958_4_k_cu_64db829b4cuda3std3__48unexpectE,(_ZN34_INTERNAL_fed47958_4_k_cu_64db829b6thrust24THRUST_300001_SM_1000_NS8cuda_cub3parE - _ZN34_INTERNAL_fed47958_4_k_cu_64db829b4cuda3std3__48unexpectE)
_ZN34_INTERNAL_fed47958_4_k_cu_64db829b4cuda3std3__48unexpectE:
	.zero		1
	.type		_ZN34_INTERNAL_fed47958_4_k_cu_64db829b6thrust24THRUST_300001_SM_1000_NS8cuda_cub3parE,@object
	.size		_ZN34_INTERNAL_fed47958_4_k_cu_64db829b6thrust24THRUST_300001_SM_1000_NS8cuda_cub3parE,(_ZN34_INTERNAL_fed47958_4_k_cu_64db829b6thrust24THRUST_300001_SM_1000_NS12placeholders2_4E - _ZN34_INTERNAL_fed47958_4_k_cu_64db829b6thrust24THRUST_300001_SM_1000_NS8cuda_cub3parE)
_ZN34_INTERNAL_fed47958_4_k_cu_64db829b6thrust24THRUST_300001_SM_1000_NS8cuda_cub3parE:
	.zero		1
	.type		_ZN34_INTERNAL_fed47958_4_k_cu_64db829b6thrust24THRUST_300001_SM_1000_NS12placeholders2_4E,@object
	.size		_ZN34_INTERNAL_fed47958_4_k_cu_64db829b6thrust24THRUST_300001_SM_1000_NS12placeholders2_4E,(_ZN34_INTERNAL_fed47958_4_k_cu_64db829b4cuda3std3__45__cpo4cendE - _ZN34_INTERNAL_fed47958_4_k_cu_64db829b6thrust24THRUST_300001_SM_1000_NS12placeholders2_4E)
_ZN34_INTERNAL_fed47958_4_k_cu_64db829b6thrust24THRUST_300001_SM_1000_NS12placeholders2_4E:
	.zero		1
	.type		_ZN34_INTERNAL_fed47958_4_k_cu_64db829b4cuda3std3__45__cpo4cendE,@object
	.size		_ZN34_INTERNAL_fed47958_4_k_cu_64db829b4cuda3std3__45__cpo4cendE,(_ZN34_INTERNAL_fed47958_4_k_cu_64db829b4cuda3std6ranges3__45__cpo4cendE - _ZN34_INTERNAL_fed47958_4_k_cu_64db829b4cuda3std3__45__cpo4cendE)
_ZN34_INTERNAL_fed47958_4_k_cu_64db829b4cuda3std3__45__cpo4cendE:
	.zero		1
	.type		_ZN34_INTERNAL_fed47958_4_k_cu_64db829b4cuda3std6ranges3__45__cpo4cendE,@object
	.size		_ZN34_INTERNAL_fed47958_4_k_cu_64db829b4cuda3std6ranges3__45__cpo4cendE,(_ZN34_INTERNAL_fed47958_4_k_cu_64db829b4cuda3std3__420unreachable_sentinelE - _ZN34_INTERNAL_fed47958_4_k_cu_64db829b4cuda3std6ranges3__45__cpo4cendE)
_ZN34_INTERNAL_fed47958_4_k_cu_64db829b4cuda3std6ranges3__45__cpo4cendE:
	.zero		1
	.type		_ZN34_INTERNAL_fed47958_4_k_cu_64db829b4cuda3std3__420unreachable_sentinelE,@object
	.size		_ZN34_INTERNAL_fed47958_4_k_cu_64db829b4cuda3std3__420unreachable_sentinelE,(_ZN34_INTERNAL_fed47958_4_k_cu_64db829b4cuda3std6ranges3__45__cpo5ssizeE - _ZN34_INTERNAL_fed47958_4_k_cu_64db829b4cuda3std3__420unreachable_sentinelE)
_ZN34_INTERNAL_fed47958_4_k_cu_64db829b4cuda3std3__420unreachable_sentinelE:
	.zero		1
	.type		_ZN34_INTERNAL_fed47958_4_k_cu_64db829b4cuda3std6ranges3__45__cpo5ssizeE,@object
	.size		_ZN34_INTERNAL_fed47958_4_k_cu_64db829b4cuda3std6ranges3__45__cpo5ssizeE,(_ZN34_INTERNAL_fed47958_4_k_cu_64db829b6thrust24THRUST_300001_SM_1000_NS12placeholders2_8E - _ZN34_INTERNAL_fed47958_4_k_cu_64db829b4cuda3std6ranges3__45__cpo5ssizeE)
_ZN34_INTERNAL_fed47958_4_k_cu_64db829b4cuda3std6ranges3__45__cpo5ssizeE:
	.zero		1
	.type		_ZN34_INTERNAL_fed47958_4_k_cu_64db829b6thrust24THRUST_300001_SM_1000_NS12placeholders2_8E,@object
	.size		_ZN34_INTERNAL_fed47958_4_k_cu_64db829b6thrust24THRUST_300001_SM_1000_NS12placeholders2_8E,(_ZN34_INTERNAL_fed47958_4_k_cu_64db829b4cuda3std3__45__cpo5crendE - _ZN34_INTERNAL_fed47958_4_k_cu_64db829b6thrust24THRUST_300001_SM_1000_NS12placeholders2_8E)
_ZN34_INTERNAL_fed47958_4_k_cu_64db829b6thrust24THRUST_300001_SM_1000_NS12placeholders2_8E:
	.zero		1
	.type		_ZN34_INTERNAL_fed47958_4_k_cu_64db829b4cuda3std3__45__cpo5crendE,@object
	.size		_ZN34_INTERNAL_fed47958_4_k_cu_64db829b4cuda3std3__45__cpo5crendE,(_ZN34_INTERNAL_fed47958_4_k_cu_64db829b4cuda3std6ranges3__45__cpo4prevE - _ZN34_INTERNAL_fed47958_4_k_cu_64db829b4cuda3std3__45__cpo5crendE)
_ZN34_INTERNAL_fed47958_4_k_cu_64db829b4cuda3std3__45__cpo5crendE:
	.zero		1
	.type		_ZN34_INTERNAL_fed47958_4_k_cu_64db829b4cuda3std6ranges3__45__cpo4prevE,@object
	.size		_ZN34_INTERNAL_fed47958_4_k_cu_64db829b4cuda3std6ranges3__45__cpo4prevE,(_ZN34_INTERNAL_fed47958_4_k_cu_64db829b4cuda3std6ranges3__45__cpo9iter_moveE - _ZN34_INTERNAL_fed47958_4_k_cu_64db829b4cuda3std6ranges3__45__cpo4prevE)
_ZN34_INTERNAL_fed47958_4_k_cu_64db829b4cuda3std6ranges3__45__cpo4prevE:
	.zero		1
	.type		_ZN34_INTERNAL_fed47958_4_k_cu_64db829b4cuda3std6ranges3__45__cpo9iter_moveE,@object
	.size		_ZN34_INTERNAL_fed47958_4_k_cu_64db829b4cuda3std6ranges3__45__cpo9iter_moveE,(_ZN34_INTERNAL_fed47958_4_k_cu_64db829b6thrust24THRUST_300001_SM_1000_NS6system6detail10sequential3seqE - _ZN34_INTERNAL_fed47958_4_k_cu_64db829b4cuda3std6ranges3__45__cpo9iter_moveE)
_ZN34_INTERNAL_fed47958_4_k_cu_64db829b4cuda3std6ranges3__45__cpo9iter_moveE:
	.zero		1
	.type		_ZN34_INTERNAL_fed47958_4_k_cu_64db829b6thrust24THRUST_300001_SM_1000_NS6system6detail10sequential3seqE,@object
	.size		_ZN34_INTERNAL_fed47958_4_k_cu_64db829b6thrust24THRUST_300001_SM_1000_NS6system6detail10sequential3seqE,(.L_31 - _ZN34_INTERNAL_fed47958_4_k_cu_64db829b6thrust24THRUST_300001_SM_1000_NS6system6detail10sequential3seqE)
_ZN34_INTERNAL_fed47958_4_k_cu_64db829b6thrust24THRUST_300001_SM_1000_NS6system6detail10sequential3seqE:
	.zero		1
.L_31:


//--------------------- .nv.constant0._ZN3cub18CUB_300001_SM_10006detail11EmptyKernelIvEEvv --------------------------
	.section	.nv.constant0._ZN3cub18CUB_300001_SM_10006detail11EmptyKernelIvEEvv,"a",@progbits
	.sectionflags	@""
	.align	4
.nv.constant0._ZN3cub18CUB_300001_SM_10006detail11EmptyKernelIvEEvv:
	.zero		896


//--------------------- .nv.constant0._Z5crackmPmS_S_imiii --------------------------
	.section	.nv.constant0._Z5crackmPmS_S_imiii,"a",@progbits
	.sectionflags	@""
	.align	4
.nv.constant0._Z5crackmPmS_S_imiii:
	.zero		956


//--------------------- SYMBOLS --------------------------

	.type		.nv.reservedSmem.offset0,@object
	.size		.nv.reservedSmem.offset0,0x4
